//
// Generated by NVIDIA NVVM Compiler
//
// Compiler Build ID: CL-36424714
// Cuda compilation tools, release 13.0, V13.0.88
// Based on NVVM 20.0.0
//

.version 9.0
.target sm_100
.address_size 64

	// .globl	_Z20monteCarloSimulationPfP17curandStateXORWOWiifffffff
.global .align 4 .b8 precalc_xorwow_matrix[102400];
.global .align 4 .b8 precalc_xorwow_offset_matrix[102400];
.global .align 4 .b8 mrg32k3aM1[2304];
.global .align 4 .b8 mrg32k3aM2[2304];
.global .align 4 .b8 mrg32k3aM1SubSeq[2016];
.global .align 4 .b8 mrg32k3aM2SubSeq[2016];
.global .align 4 .b8 mrg32k3aM1Seq[2304];
.global .align 4 .b8 mrg32k3aM2Seq[2304];
.const .align 8 .b8 __cr_lgamma_table[72];

.visible .entry _Z20monteCarloSimulationPfP17curandStateXORWOWiifffffff(
	.param .u64 .ptr .align 1 _Z20monteCarloSimulationPfP17curandStateXORWOWiifffffff_param_0,
	.param .u64 .ptr .align 1 _Z20monteCarloSimulationPfP17curandStateXORWOWiifffffff_param_1,
	.param .u32 _Z20monteCarloSimulationPfP17curandStateXORWOWiifffffff_param_2,
	.param .u32 _Z20monteCarloSimulationPfP17curandStateXORWOWiifffffff_param_3,
	.param .f32 _Z20monteCarloSimulationPfP17curandStateXORWOWiifffffff_param_4,
	.param .f32 _Z20monteCarloSimulationPfP17curandStateXORWOWiifffffff_param_5,
	.param .f32 _Z20monteCarloSimulationPfP17curandStateXORWOWiifffffff_param_6,
	.param .f32 _Z20monteCarloSimulationPfP17curandStateXORWOWiifffffff_param_7,
	.param .f32 _Z20monteCarloSimulationPfP17curandStateXORWOWiifffffff_param_8,
	.param .f32 _Z20monteCarloSimulationPfP17curandStateXORWOWiifffffff_param_9,
	.param .f32 _Z20monteCarloSimulationPfP17curandStateXORWOWiifffffff_param_10
)
{
	.reg .pred 	%p<9>;
	.reg .b32 	%r<85>;
	.reg .b32 	%f<91>;
	.reg .b64 	%rd<9>;

	ld.param.u64 	%rd2, [_Z20monteCarloSimulationPfP17curandStateXORWOWiifffffff_param_0];
	ld.param.u64 	%rd3, [_Z20monteCarloSimulationPfP17curandStateXORWOWiifffffff_param_1];
	ld.param.u32 	%r29, [_Z20monteCarloSimulationPfP17curandStateXORWOWiifffffff_param_2];
	ld.param.u32 	%r28, [_Z20monteCarloSimulationPfP17curandStateXORWOWiifffffff_param_3];
	ld.param.f32 	%f14, [_Z20monteCarloSimulationPfP17curandStateXORWOWiifffffff_param_4];
	ld.param.f32 	%f15, [_Z20monteCarloSimulationPfP17curandStateXORWOWiifffffff_param_5];
	ld.param.f32 	%f16, [_Z20monteCarloSimulationPfP17curandStateXORWOWiifffffff_param_6];
	ld.param.f32 	%f17, [_Z20monteCarloSimulationPfP17curandStateXORWOWiifffffff_param_7];
	ld.param.f32 	%f18, [_Z20monteCarloSimulationPfP17curandStateXORWOWiifffffff_param_8];
	ld.param.f32 	%f19, [_Z20monteCarloSimulationPfP17curandStateXORWOWiifffffff_param_9];
	ld.param.f32 	%f20, [_Z20monteCarloSimulationPfP17curandStateXORWOWiifffffff_param_10];
	mov.u32 	%r30, %ctaid.x;
	mov.u32 	%r31, %ntid.x;
	mov.u32 	%r32, %tid.x;
	mov.u32 	%r33, %ctaid.y;
	mov.u32 	%r34, %ntid.y;
	mov.u32 	%r35, %tid.y;
	mov.u32 	%r36, %ctaid.z;
	mov.u32 	%r37, %ntid.z;
	mov.u32 	%r38, %tid.z;
	mov.u32 	%r39, %nctaid.x;
	add.s32 	%r40, %r33, %r38;
	mad.lo.s32 	%r41, %r36, %r37, %r40;
	mad.lo.s32 	%r42, %r41, %r34, %r35;
	mad.lo.s32 	%r43, %r42, %r39, %r30;
	mad.lo.s32 	%r1, %r43, %r31, %r32;
	setp.ge.s32 	%p1, %r1, %r29;
	@%p1 bra 	$L__BB0_9;
	cvta.to.global.u64 	%rd1, %rd3;
	setp.lt.s32 	%p2, %r28, 1;
	mov.f32 	%f85, 0f42C80000;
	@%p2 bra 	$L__BB0_7;
	mul.wide.s32 	%rd4, %r1, 48;
	add.s64 	%rd5, %rd1, %rd4;
	ld.global.v2.u32 	{%r84, %r83}, [%rd5];
	ld.global.v2.u32 	{%r82, %r74}, [%rd5+8];
	ld.global.v2.u32 	{%r75, %r76}, [%rd5+16];
	ld.global.u32 	%r78, [%rd5+24];
	ld.global.f32 	%f87, [%rd5+32];
	mul.f32 	%f23, %f16, 0fBF000000;
	fma.rn.f32 	%f24, %f16, %f23, %f15;
	mul.f32 	%f2, %f14, %f24;
	sqrt.rn.f32 	%f25, %f14;
	mul.f32 	%f3, %f16, %f25;
	mov.f32 	%f85, 0f42C80000;
	mov.b32 	%r70, 0;
	mov.u32 	%r79, %r76;
	mov.u32 	%r80, %r75;
	mov.u32 	%r81, %r74;
	bra.uni 	$L__BB0_4;
$L__BB0_3:
	add.s32 	%r70, %r70, 1;
	setp.eq.s32 	%p8, %r70, %r28;
	mov.u32 	%r74, %r81;
	mov.u32 	%r75, %r80;
	mov.u32 	%r76, %r79;
	@%p8 bra 	$L__BB0_7;
$L__BB0_4:
	setp.eq.s32 	%p3, %r78, 1;
	mov.b32 	%r78, 0;
	mov.f32 	%f88, %f87;
	@%p3 bra 	$L__BB0_6;
	shr.u32 	%r47, %r83, 2;
	xor.b32  	%r48, %r47, %r83;
	shl.b32 	%r49, %r76, 4;
	shl.b32 	%r50, %r48, 1;
	xor.b32  	%r51, %r49, %r50;
	xor.b32  	%r52, %r51, %r76;
	xor.b32  	%r80, %r52, %r48;
	add.s32 	%r53, %r84, %r80;
	add.s32 	%r54, %r53, 362437;
	shr.u32 	%r55, %r82, 2;
	xor.b32  	%r56, %r55, %r82;
	shl.b32 	%r57, %r80, 4;
	shl.b32 	%r58, %r56, 1;
	xor.b32  	%r59, %r58, %r57;
	xor.b32  	%r60, %r59, %r56;
	xor.b32  	%r79, %r60, %r80;
	add.s32 	%r84, %r84, 724874;
	add.s32 	%r61, %r79, %r84;
	cvt.rn.f32.u32 	%f26, %r54;
	fma.rn.f32 	%f27, %f26, 0f2F800000, 0f2F000000;
	cvt.rn.f32.u32 	%f28, %r61;
	fma.rn.f32 	%f29, %f28, 0f30C90FDB, 0f30490FDB;
	setp.lt.f32 	%p4, %f27, 0f00800000;
	mul.f32 	%f30, %f27, 0f4B000000;
	selp.f32 	%f31, %f30, %f27, %p4;
	selp.f32 	%f32, 0fC1B80000, 0f00000000, %p4;
	mov.b32 	%r62, %f31;
	add.s32 	%r63, %r62, -1059760811;
	and.b32  	%r64, %r63, -8388608;
	sub.s32 	%r65, %r62, %r64;
	mov.b32 	%f33, %r65;
	cvt.rn.f32.s32 	%f34, %r64;
	fma.rn.f32 	%f35, %f34, 0f34000000, %f32;
	add.f32 	%f36, %f33, 0fBF800000;
	fma.rn.f32 	%f37, %f36, 0fBE055027, 0f3E1039F6;
	fma.rn.f32 	%f38, %f37, %f36, 0fBDF8CDCC;
	fma.rn.f32 	%f39, %f38, %f36, 0f3E0F2955;
	fma.rn.f32 	%f40, %f39, %f36, 0fBE2AD8B9;
	fma.rn.f32 	%f41, %f40, %f36, 0f3E4CED0B;
	fma.rn.f32 	%f42, %f41, %f36, 0fBE7FFF22;
	fma.rn.f32 	%f43, %f42, %f36, 0f3EAAAA78;
	fma.rn.f32 	%f44, %f43, %f36, 0fBF000000;
	mul.f32 	%f45, %f36, %f44;
	fma.rn.f32 	%f46, %f45, %f36, %f36;
	fma.rn.f32 	%f47, %f35, 0f3F317218, %f46;
	setp.gt.u32 	%p5, %r62, 2139095039;
	fma.rn.f32 	%f48, %f31, 0f7F800000, 0f7F800000;
	selp.f32 	%f49, %f48, %f47, %p5;
	setp.eq.f32 	%p6, %f31, 0f00000000;
	mul.f32 	%f50, %f49, 0fC0000000;
	selp.f32 	%f51, 0f7F800000, %f50, %p6;
	sqrt.rn.f32 	%f52, %f51;
	sin.approx.f32 	%f53, %f29;
	cos.approx.f32 	%f54, %f29;
	mul.f32 	%f88, %f52, %f53;
	mul.f32 	%f87, %f52, %f54;
	mov.b32 	%r78, 1;
	mov.u32 	%r81, %r76;
	mov.u32 	%r82, %r75;
	mov.u32 	%r83, %r74;
$L__BB0_6:
	fma.rn.f32 	%f56, %f88, %f3, %f2;
	fma.rn.f32 	%f57, %f56, 0f3BBB989D, 0f3F000000;
	cvt.sat.f32.f32 	%f58, %f57;
	mov.f32 	%f59, 0f4B400001;
	mov.f32 	%f60, 0f437C0000;
	fma.rm.f32 	%f61, %f58, %f60, %f59;
	add.f32 	%f62, %f61, 0fCB40007F;
	neg.f32 	%f63, %f62;
	fma.rn.f32 	%f64, %f56, 0f3FB8AA3B, %f63;
	fma.rn.f32 	%f65, %f56, 0f32A57060, %f64;
	mov.b32 	%r66, %f61;
	shl.b32 	%r67, %r66, 23;
	mov.b32 	%f66, %r67;
	ex2.approx.ftz.f32 	%f67, %f65;
	mul.f32 	%f68, %f67, %f66;
	mul.f32 	%f85, %f85, %f68;
	setp.gt.f32 	%p7, %f85, %f17;
	mov.f32 	%f90, 0f00000000;
	@%p7 bra 	$L__BB0_8;
	bra.uni 	$L__BB0_3;
$L__BB0_7:
	sub.f32 	%f69, %f85, %f18;
	max.f32 	%f90, %f69, 0f00000000;
$L__BB0_8:
	neg.f32 	%f70, %f19;
	mul.f32 	%f71, %f20, %f70;
	fma.rn.f32 	%f72, %f71, 0f3BBB989D, 0f3F000000;
	cvt.sat.f32.f32 	%f73, %f72;
	mov.f32 	%f74, 0f4B400001;
	mov.f32 	%f75, 0f437C0000;
	fma.rm.f32 	%f76, %f73, %f75, %f74;
	add.f32 	%f77, %f76, 0fCB40007F;
	neg.f32 	%f78, %f77;
	fma.rn.f32 	%f79, %f71, 0f3FB8AA3B, %f78;
	fma.rn.f32 	%f80, %f71, 0f32A57060, %f79;
	mov.b32 	%r68, %f76;
	shl.b32 	%r69, %r68, 23;
	mov.b32 	%f81, %r69;
	ex2.approx.ftz.f32 	%f82, %f80;
	mul.f32 	%f83, %f82, %f81;
	mul.f32 	%f84, %f90, %f83;
	cvta.to.global.u64 	%rd6, %rd2;
	mul.wide.s32 	%rd7, %r1, 4;
	add.s64 	%rd8, %rd6, %rd7;
	st.global.f32 	[%rd8], %f84;
$L__BB0_9:
	ret;

}
	// .globl	_Z16initCurandStatesP17curandStateXORWOWyi
.visible .entry _Z16initCurandStatesP17curandStateXORWOWyi(
	.param .u64 .ptr .align 1 _Z16initCurandStatesP17curandStateXORWOWyi_param_0,
	.param .u64 _Z16initCurandStatesP17curandStateXORWOWyi_param_1,
	.param .u32 _Z16initCurandStatesP17curandStateXORWOWyi_param_2
)
{
	.reg .pred 	%p<25>;
	.reg .b32 	%r<425>;
	.reg .b64 	%rd<19>;

	ld.param.u64 	%rd8, [_Z16initCurandStatesP17curandStateXORWOWyi_param_0];
	ld.param.u64 	%rd9, [_Z16initCurandStatesP17curandStateXORWOWyi_param_1];
	ld.param.u32 	%r183, [_Z16initCurandStatesP17curandStateXORWOWyi_param_2];
	mov.u32 	%r184, %ctaid.x;
	mov.u32 	%r185, %ntid.x;
	mov.u32 	%r186, %tid.x;
	mov.u32 	%r187, %ctaid.y;
	mov.u32 	%r188, %ntid.y;
	mov.u32 	%r189, %tid.y;
	mov.u32 	%r190, %ctaid.z;
	mov.u32 	%r191, %ntid.z;
	mov.u32 	%r192, %tid.z;
	mov.u32 	%r193, %nctaid.x;
	add.s32 	%r194, %r187, %r192;
	mad.lo.s32 	%r195, %r190, %r191, %r194;
	mad.lo.s32 	%r196, %r195, %r188, %r189;
	mad.lo.s32 	%r197, %r196, %r193, %r184;
	mad.lo.s32 	%r1, %r197, %r185, %r186;
	setp.ge.s32 	%p1, %r1, %r183;
	@%p1 bra 	$L__BB1_44;
	cvta.to.global.u64 	%rd10, %rd8;
	cvt.s64.s32 	%rd18, %r1;
	mul.wide.s32 	%rd11, %r1, 48;
	add.s64 	%rd2, %rd10, %rd11;
	cvt.u32.u64 	%r198, %rd9;
	xor.b32  	%r199, %r198, -1429050551;
	mul.lo.s32 	%r200, %r199, 1099087573;
	{ .reg .b32 tmp; mov.b64 {tmp, %r201}, %rd9; }
	xor.b32  	%r202, %r201, -136515619;
	mul.lo.s32 	%r203, %r202, -1703105765;
	add.s32 	%r204, %r200, %r203;
	add.s32 	%r205, %r204, 6615241;
	add.s32 	%r206, %r200, 123456789;
	st.global.v2.u32 	[%rd2], {%r205, %r206};
	xor.b32  	%r207, %r200, 362436069;
	add.s32 	%r208, %r203, 521288629;
	st.global.v2.u32 	[%rd2+8], {%r207, %r208};
	xor.b32  	%r209, %r203, 88675123;
	add.s32 	%r210, %r200, 5783321;
	st.global.v2.u32 	[%rd2+16], {%r209, %r210};
	setp.eq.s32 	%p2, %r1, 0;
	@%p2 bra 	$L__BB1_43;
	mov.b32 	%r331, 0;
$L__BB1_3:
	and.b64  	%rd4, %rd18, 3;
	setp.eq.s64 	%p3, %rd4, 0;
	@%p3 bra 	$L__BB1_42;
	mul.wide.u32 	%rd12, %r331, 3200;
	mov.u64 	%rd13, precalc_xorwow_matrix;
	add.s64 	%rd5, %rd13, %rd12;
	cvt.u32.u64 	%r3, %rd4;
	mov.b32 	%r332, 0;
$L__BB1_5:
	mov.b32 	%r345, 0;
	mov.u32 	%r346, %r345;
	mov.u32 	%r347, %r345;
	mov.u32 	%r348, %r345;
	mov.u32 	%r349, %r345;
	mov.u32 	%r338, %r345;
$L__BB1_6:
	mul.wide.u32 	%rd14, %r338, 4;
	add.s64 	%rd15, %rd2, %rd14;
	ld.global.u32 	%r11, [%rd15+4];
	shl.b32 	%r12, %r338, 5;
	mov.b32 	%r344, 0;
$L__BB1_7:
	.pragma "nounroll";
	shr.u32 	%r215, %r11, %r344;
	and.b32  	%r216, %r215, 1;
	setp.eq.b32 	%p4, %r216, 1;
	not.pred 	%p5, %p4;
	add.s32 	%r217, %r12, %r344;
	mul.lo.s32 	%r218, %r217, 5;
	mul.wide.u32 	%rd16, %r218, 4;
	add.s64 	%rd6, %rd5, %rd16;
	@%p5 bra 	$L__BB1_9;
	ld.global.u32 	%r219, [%rd6];
	xor.b32  	%r349, %r349, %r219;
	ld.global.u32 	%r220, [%rd6+4];
	xor.b32  	%r348, %r348, %r220;
	ld.global.u32 	%r221, [%rd6+8];
	xor.b32  	%r347, %r347, %r221;
	ld.global.u32 	%r222, [%rd6+12];
	xor.b32  	%r346, %r346, %r222;
	ld.global.u32 	%r223, [%rd6+16];
	xor.b32  	%r345, %r345, %r223;
$L__BB1_9:
	and.b32  	%r225, %r215, 2;
	setp.eq.s32 	%p6, %r225, 0;
	@%p6 bra 	$L__BB1_11;
	ld.global.u32 	%r226, [%rd6+20];
	xor.b32  	%r349, %r349, %r226;
	ld.global.u32 	%r227, [%rd6+24];
	xor.b32  	%r348, %r348, %r227;
	ld.global.u32 	%r228, [%rd6+28];
	xor.b32  	%r347, %r347, %r228;
	ld.global.u32 	%r229, [%rd6+32];
	xor.b32  	%r346, %r346, %r229;
	ld.global.u32 	%r230, [%rd6+36];
	xor.b32  	%r345, %r345, %r230;
$L__BB1_11:
	and.b32  	%r232, %r215, 4;
	setp.eq.s32 	%p7, %r232, 0;
	@%p7 bra 	$L__BB1_13;
	ld.global.u32 	%r233, [%rd6+40];
	xor.b32  	%r349, %r349, %r233;
	ld.global.u32 	%r234, [%rd6+44];
	xor.b32  	%r348, %r348, %r234;
	ld.global.u32 	%r235, [%rd6+48];
	xor.b32  	%r347, %r347, %r235;
	ld.global.u32 	%r236, [%rd6+52];
	xor.b32  	%r346, %r346, %r236;
	ld.global.u32 	%r237, [%rd6+56];
	xor.b32  	%r345, %r345, %r237;
$L__BB1_13:
	and.b32  	%r239, %r215, 8;
	setp.eq.s32 	%p8, %r239, 0;
	@%p8 bra 	$L__BB1_15;
	ld.global.u32 	%r240, [%rd6+60];
	xor.b32  	%r349, %r349, %r240;
	ld.global.u32 	%r241, [%rd6+64];
	xor.b32  	%r348, %r348, %r241;
	ld.global.u32 	%r242, [%rd6+68];
	xor.b32  	%r347, %r347, %r242;
	ld.global.u32 	%r243, [%rd6+72];
	xor.b32  	%r346, %r346, %r243;
	ld.global.u32 	%r244, [%rd6+76];
	xor.b32  	%r345, %r345, %r244;
$L__BB1_15:
	and.b32  	%r246, %r215, 16;
	setp.eq.s32 	%p9, %r246, 0;
	@%p9 bra 	$L__BB1_17;
	ld.global.u32 	%r247, [%rd6+80];
	xor.b32  	%r349, %r349, %r247;
	ld.global.u32 	%r248, [%rd6+84];
	xor.b32  	%r348, %r348, %r248;
	ld.global.u32 	%r249, [%rd6+88];
	xor.b32  	%r347, %r347, %r249;
	ld.global.u32 	%r250, [%rd6+92];
	xor.b32  	%r346, %r346, %r250;
	ld.global.u32 	%r251, [%rd6+96];
	xor.b32  	%r345, %r345, %r251;
$L__BB1_17:
	and.b32  	%r253, %r215, 32;
	setp.eq.s32 	%p10, %r253, 0;
	@%p10 bra 	$L__BB1_19;
	ld.global.u32 	%r254, [%rd6+100];
	xor.b32  	%r349, %r349, %r254;
	ld.global.u32 	%r255, [%rd6+104];
	xor.b32  	%r348, %r348, %r255;
	ld.global.u32 	%r256, [%rd6+108];
	xor.b32  	%r347, %r347, %r256;
	ld.global.u32 	%r257, [%rd6+112];
	xor.b32  	%r346, %r346, %r257;
	ld.global.u32 	%r258, [%rd6+116];
	xor.b32  	%r345, %r345, %r258;
$L__BB1_19:
	and.b32  	%r260, %r215, 64;
	setp.eq.s32 	%p11, %r260, 0;
	@%p11 bra 	$L__BB1_21;
	ld.global.u32 	%r261, [%rd6+120];
	xor.b32  	%r349, %r349, %r261;
	ld.global.u32 	%r262, [%rd6+124];
	xor.b32  	%r348, %r348, %r262;
	ld.global.u32 	%r263, [%rd6+128];
	xor.b32  	%r347, %r347, %r263;
	ld.global.u32 	%r264, [%rd6+132];
	xor.b32  	%r346, %r346, %r264;
	ld.global.u32 	%r265, [%rd6+136];
	xor.b32  	%r345, %r345, %r265;
$L__BB1_21:
	and.b32  	%r267, %r215, 128;
	setp.eq.s32 	%p12, %r267, 0;
	@%p12 bra 	$L__BB1_23;
	ld.global.u32 	%r268, [%rd6+140];
	xor.b32  	%r349, %r349, %r268;
	ld.global.u32 	%r269, [%rd6+144];
	xor.b32  	%r348, %r348, %r269;
	ld.global.u32 	%r270, [%rd6+148];
	xor.b32  	%r347, %r347, %r270;
	ld.global.u32 	%r271, [%rd6+152];
	xor.b32  	%r346, %r346, %r271;
	ld.global.u32 	%r272, [%rd6+156];
	xor.b32  	%r345, %r345, %r272;
$L__BB1_23:
	and.b32  	%r274, %r215, 256;
	setp.eq.s32 	%p13, %r274, 0;
	@%p13 bra 	$L__BB1_25;
	ld.global.u32 	%r275, [%rd6+160];
	xor.b32  	%r349, %r349, %r275;
	ld.global.u32 	%r276, [%rd6+164];
	xor.b32  	%r348, %r348, %r276;
	ld.global.u32 	%r277, [%rd6+168];
	xor.b32  	%r347, %r347, %r277;
	ld.global.u32 	%r278, [%rd6+172];
	xor.b32  	%r346, %r346, %r278;
	ld.global.u32 	%r279, [%rd6+176];
	xor.b32  	%r345, %r345, %r279;
$L__BB1_25:
	and.b32  	%r281, %r215, 512;
	setp.eq.s32 	%p14, %r281, 0;
	@%p14 bra 	$L__BB1_27;
	ld.global.u32 	%r282, [%rd6+180];
	xor.b32  	%r349, %r349, %r282;
	ld.global.u32 	%r283, [%rd6+184];
	xor.b32  	%r348, %r348, %r283;
	ld.global.u32 	%r284, [%rd6+188];
	xor.b32  	%r347, %r347, %r284;
	ld.global.u32 	%r285, [%rd6+192];
	xor.b32  	%r346, %r346, %r285;
	ld.global.u32 	%r286, [%rd6+196];
	xor.b32  	%r345, %r345, %r286;
$L__BB1_27:
	and.b32  	%r288, %r215, 1024;
	setp.eq.s32 	%p15, %r288, 0;
	@%p15 bra 	$L__BB1_29;
	ld.global.u32 	%r289, [%rd6+200];
	xor.b32  	%r349, %r349, %r289;
	ld.global.u32 	%r290, [%rd6+204];
	xor.b32  	%r348, %r348, %r290;
	ld.global.u32 	%r291, [%rd6+208];
	xor.b32  	%r347, %r347, %r291;
	ld.global.u32 	%r292, [%rd6+212];
	xor.b32  	%r346, %r346, %r292;
	ld.global.u32 	%r293, [%rd6+216];
	xor.b32  	%r345, %r345, %r293;
$L__BB1_29:
	and.b32  	%r295, %r215, 2048;
	setp.eq.s32 	%p16, %r295, 0;
	@%p16 bra 	$L__BB1_31;
	ld.global.u32 	%r296, [%rd6+220];
	xor.b32  	%r349, %r349, %r296;
	ld.global.u32 	%r297, [%rd6+224];
	xor.b32  	%r348, %r348, %r297;
	ld.global.u32 	%r298, [%rd6+228];
	xor.b32  	%r347, %r347, %r298;
	ld.global.u32 	%r299, [%rd6+232];
	xor.b32  	%r346, %r346, %r299;
	ld.global.u32 	%r300, [%rd6+236];
	xor.b32  	%r345, %r345, %r300;
$L__BB1_31:
	and.b32  	%r302, %r215, 4096;
	setp.eq.s32 	%p17, %r302, 0;
	@%p17 bra 	$L__BB1_33;
	ld.global.u32 	%r303, [%rd6+240];
	xor.b32  	%r349, %r349, %r303;
	ld.global.u32 	%r304, [%rd6+244];
	xor.b32  	%r348, %r348, %r304;
	ld.global.u32 	%r305, [%rd6+248];
	xor.b32  	%r347, %r347, %r305;
	ld.global.u32 	%r306, [%rd6+252];
	xor.b32  	%r346, %r346, %r306;
	ld.global.u32 	%r307, [%rd6+256];
	xor.b32  	%r345, %r345, %r307;
$L__BB1_33:
	and.b32  	%r309, %r215, 8192;
	setp.eq.s32 	%p18, %r309, 0;
	@%p18 bra 	$L__BB1_35;
	ld.global.u32 	%r310, [%rd6+260];
	xor.b32  	%r349, %r349, %r310;
	ld.global.u32 	%r311, [%rd6+264];
	xor.b32  	%r348, %r348, %r311;
	ld.global.u32 	%r312, [%rd6+268];
	xor.b32  	%r347, %r347, %r312;
	ld.global.u32 	%r313, [%rd6+272];
	xor.b32  	%r346, %r346, %r313;
	ld.global.u32 	%r314, [%rd6+276];
	xor.b32  	%r345, %r345, %r314;
$L__BB1_35:
	and.b32  	%r316, %r215, 16384;
	setp.eq.s32 	%p19, %r316, 0;
	@%p19 bra 	$L__BB1_37;
	ld.global.u32 	%r317, [%rd6+280];
	xor.b32  	%r349, %r349, %r317;
	ld.global.u32 	%r318, [%rd6+284];
	xor.b32  	%r348, %r348, %r318;
	ld.global.u32 	%r319, [%rd6+288];
	xor.b32  	%r347, %r347, %r319;
	ld.global.u32 	%r320, [%rd6+292];
	xor.b32  	%r346, %r346, %r320;
	ld.global.u32 	%r321, [%rd6+296];
	xor.b32  	%r345, %r345, %r321;
$L__BB1_37:
	and.b32  	%r323, %r215, 32768;
	setp.eq.s32 	%p20, %r323, 0;
	@%p20 bra 	$L__BB1_39;
	ld.global.u32 	%r324, [%rd6+300];
	xor.b32  	%r349, %r349, %r324;
	ld.global.u32 	%r325, [%rd6+304];
	xor.b32  	%r348, %r348, %r325;
	ld.global.u32 	%r326, [%rd6+308];
	xor.b32  	%r347, %r347, %r326;
	ld.global.u32 	%r327, [%rd6+312];
	xor.b32  	%r346, %r346, %r327;
	ld.global.u32 	%r328, [%rd6+316];
	xor.b32  	%r345, %r345, %r328;
$L__BB1_39:
	add.s32 	%r344, %r344, 16;
	setp.ne.s32 	%p21, %r344, 32;
	@%p21 bra 	$L__BB1_7;
	mad.lo.s32 	%r329, %r338, -31, %r12;
	add.s32 	%r338, %r329, 1;
	setp.ne.s32 	%p22, %r338, 5;
	@%p22 bra 	$L__BB1_6;
	st.global.u32 	[%rd2+4], %r349;
	st.global.u32 	[%rd2+8], %r348;
	st.global.u32 	[%rd2+12], %r347;
	st.global.u32 	[%rd2+16], %r346;
	st.global.u32 	[%rd2+20], %r345;
	add.s32 	%r332, %r332, 1;
	setp.lt.u32 	%p23, %r332, %r3;
	@%p23 bra 	$L__BB1_5;
$L__BB1_42:
	shr.u64 	%rd7, %rd18, 2;
	add.s32 	%r331, %r331, 1;
	setp.gt.u64 	%p24, %rd18, 3;
	mov.u64 	%rd18, %rd7;
	@%p24 bra 	$L__BB1_3;
$L__BB1_43:
	mov.b32 	%r330, 0;
	st.global.v2.u32 	[%rd2+24], {%r330, %r330};
	st.global.u32 	[%rd2+32], %r330;
	mov.b64 	%rd17, 0;
	st.global.u64 	[%rd2+40], %rd17;
$L__BB1_44:
	ret;

}
	// .globl	_Z15blackScholesPDEPfiffffff
.visible .entry _Z15blackScholesPDEPfiffffff(
	.param .u64 .ptr .align 1 _Z15blackScholesPDEPfiffffff_param_0,
	.param .u32 _Z15blackScholesPDEPfiffffff_param_1,
	.param .f32 _Z15blackScholesPDEPfiffffff_param_2,
	.param .f32 _Z15blackScholesPDEPfiffffff_param_3,
	.param .f32 _Z15blackScholesPDEPfiffffff_param_4,
	.param .f32 _Z15blackScholesPDEPfiffffff_param_5,
	.param .f32 _Z15blackScholesPDEPfiffffff_param_6,
	.param .f32 _Z15blackScholesPDEPfiffffff_param_7
)
{
	.reg .pred 	%p<2>;
	.reg .b32 	%r<17>;
	.reg .b32 	%f<7>;
	.reg .b64 	%rd<5>;

	ld.param.u64 	%rd1, [_Z15blackScholesPDEPfiffffff_param_0];
	ld.param.u32 	%r2, [_Z15blackScholesPDEPfiffffff_param_1];
	ld.param.f32 	%f1, [_Z15blackScholesPDEPfiffffff_param_3];
	ld.param.f32 	%f2, [_Z15blackScholesPDEPfiffffff_param_7];
	mov.u32 	%r3, %ctaid.x;
	mov.u32 	%r4, %ntid.x;
	mov.u32 	%r5, %tid.x;
	mov.u32 	%r6, %ctaid.y;
	mov.u32 	%r7, %ntid.y;
	mov.u32 	%r8, %tid.y;
	mov.u32 	%r9, %ctaid.z;
	mov.u32 	%r10, %ntid.z;
	mov.u32 	%r11, %tid.z;
	mov.u32 	%r12, %nctaid.x;
	add.s32 	%r13, %r6, %r11;
	mad.lo.s32 	%r14, %r9, %r10, %r13;
	mad.lo.s32 	%r15, %r14, %r7, %r8;
	mad.lo.s32 	%r16, %r15, %r12, %r3;
	mad.lo.s32 	%r1, %r16, %r4, %r5;
	setp.gt.s32 	%p1, %r1, %r2;
	@%p1 bra 	$L__BB2_2;
	cvta.to.global.u64 	%rd2, %rd1;
	cvt.rn.f32.s32 	%f3, %r1;
	mul.f32 	%f4, %f1, %f3;
	sub.f32 	%f5, %f4, %f2;
	max.f32 	%f6, %f5, 0f00000000;
	mul.wide.s32 	%rd3, %r1, 4;
	add.s64 	%rd4, %rd2, %rd3;
	st.global.f32 	[%rd4], %f6;
$L__BB2_2:
	ret;

}
	// .globl	_Z20barrierOptionPricingPfP17curandStateXORWOWiifffffff
.visible .entry _Z20barrierOptionPricingPfP17curandStateXORWOWiifffffff(
	.param .u64 .ptr .align 1 _Z20barrierOptionPricingPfP17curandStateXORWOWiifffffff_param_0,
	.param .u64 .ptr .align 1 _Z20barrierOptionPricingPfP17curandStateXORWOWiifffffff_param_1,
	.param .u32 _Z20barrierOptionPricingPfP17curandStateXORWOWiifffffff_param_2,
	.param .u32 _Z20barrierOptionPricingPfP17curandStateXORWOWiifffffff_param_3,
	.param .f32 _Z20barrierOptionPricingPfP17curandStateXORWOWiifffffff_param_4,
	.param .f32 _Z20barrierOptionPricingPfP17curandStateXORWOWiifffffff_param_5,
	.param .f32 _Z20barrierOptionPricingPfP17curandStateXORWOWiifffffff_param_6,
	.param .f32 _Z20barrierOptionPricingPfP17curandStateXORWOWiifffffff_param_7,
	.param .f32 _Z20barrierOptionPricingPfP17curandStateXORWOWiifffffff_param_8,
	.param .f32 _Z20barrierOptionPricingPfP17curandStateXORWOWiifffffff_param_9,
	.param .f32 _Z20barrierOptionPricingPfP17curandStateXORWOWiifffffff_param_10
)
{
	.reg .pred 	%p<9>;
	.reg .b32 	%r<85>;
	.reg .b32 	%f<91>;
	.reg .b64 	%rd<9>;

	ld.param.u64 	%rd2, [_Z20barrierOptionPricingPfP17curandStateXORWOWiifffffff_param_0];
	ld.param.u64 	%rd3, [_Z20barrierOptionPricingPfP17curandStateXORWOWiifffffff_param_1];
	ld.param.u32 	%r29, [_Z20barrierOptionPricingPfP17curandStateXORWOWiifffffff_param_2];
	ld.param.u32 	%r28, [_Z20barrierOptionPricingPfP17curandStateXORWOWiifffffff_param_3];
	ld.param.f32 	%f14, [_Z20barrierOptionPricingPfP17curandStateXORWOWiifffffff_param_4];
	ld.param.f32 	%f15, [_Z20barrierOptionPricingPfP17curandStateXORWOWiifffffff_param_5];
	ld.param.f32 	%f16, [_Z20barrierOptionPricingPfP17curandStateXORWOWiifffffff_param_6];
	ld.param.f32 	%f17, [_Z20barrierOptionPricingPfP17curandStateXORWOWiifffffff_param_7];
	ld.param.f32 	%f18, [_Z20barrierOptionPricingPfP17curandStateXORWOWiifffffff_param_8];
	ld.param.f32 	%f19, [_Z20barrierOptionPricingPfP17curandStateXORWOWiifffffff_param_9];
	ld.param.f32 	%f20, [_Z20barrierOptionPricingPfP17curandStateXORWOWiifffffff_param_10];
	mov.u32 	%r30, %ctaid.x;
	mov.u32 	%r31, %ntid.x;
	mov.u32 	%r32, %tid.x;
	mov.u32 	%r33, %ctaid.y;
	mov.u32 	%r34, %ntid.y;
	mov.u32 	%r35, %tid.y;
	mov.u32 	%r36, %ctaid.z;
	mov.u32 	%r37, %ntid.z;
	mov.u32 	%r38, %tid.z;
	mov.u32 	%r39, %nctaid.x;
	add.s32 	%r40, %r33, %r38;
	mad.lo.s32 	%r41, %r36, %r37, %r40;
	mad.lo.s32 	%r42, %r41, %r34, %r35;
	mad.lo.s32 	%r43, %r42, %r39, %r30;
	mad.lo.s32 	%r1, %r43, %r31, %r32;
	setp.ge.s32 	%p1, %r1, %r29;
	@%p1 bra 	$L__BB3_9;
	cvta.to.global.u64 	%rd1, %rd3;
	setp.lt.s32 	%p2, %r28, 1;
	mov.f32 	%f85, 0f42C80000;
	@%p2 bra 	$L__BB3_7;
	mul.wide.s32 	%rd4, %r1, 48;
	add.s64 	%rd5, %rd1, %rd4;
	ld.global.v2.u32 	{%r84, %r83}, [%rd5];
	ld.global.v2.u32 	{%r82, %r74}, [%rd5+8];
	ld.global.v2.u32 	{%r75, %r76}, [%rd5+16];
	ld.global.u32 	%r78, [%rd5+24];
	ld.global.f32 	%f87, [%rd5+32];
	mul.f32 	%f23, %f16, 0fBF000000;
	fma.rn.f32 	%f24, %f16, %f23, %f15;
	mul.f32 	%f2, %f14, %f24;
	sqrt.rn.f32 	%f25, %f14;
	mul.f32 	%f3, %f16, %f25;
	mov.f32 	%f85, 0f42C80000;
	mov.b32 	%r70, 0;
	mov.u32 	%r79, %r76;
	mov.u32 	%r80, %r75;
	mov.u32 	%r81, %r74;
	bra.uni 	$L__BB3_4;
$L__BB3_3:
	add.s32 	%r70, %r70, 1;
	setp.eq.s32 	%p8, %r70, %r28;
	mov.u32 	%r74, %r81;
	mov.u32 	%r75, %r80;
	mov.u32 	%r76, %r79;
	@%p8 bra 	$L__BB3_7;
$L__BB3_4:
	setp.eq.s32 	%p3, %r78, 1;
	mov.b32 	%r78, 0;
	mov.f32 	%f88, %f87;
	@%p3 bra 	$L__BB3_6;
	shr.u32 	%r47, %r83, 2;
	xor.b32  	%r48, %r47, %r83;
	shl.b32 	%r49, %r76, 4;
	shl.b32 	%r50, %r48, 1;
	xor.b32  	%r51, %r49, %r50;
	xor.b32  	%r52, %r51, %r76;
	xor.b32  	%r80, %r52, %r48;
	add.s32 	%r53, %r84, %r80;
	add.s32 	%r54, %r53, 362437;
	shr.u32 	%r55, %r82, 2;
	xor.b32  	%r56, %r55, %r82;
	shl.b32 	%r57, %r80, 4;
	shl.b32 	%r58, %r56, 1;
	xor.b32  	%r59, %r58, %r57;
	xor.b32  	%r60, %r59, %r56;
	xor.b32  	%r79, %r60, %r80;
	add.s32 	%r84, %r84, 724874;
	add.s32 	%r61, %r79, %r84;
	cvt.rn.f32.u32 	%f26, %r54;
	fma.rn.f32 	%f27, %f26, 0f2F800000, 0f2F000000;
	cvt.rn.f32.u32 	%f28, %r61;
	fma.rn.f32 	%f29, %f28, 0f30C90FDB, 0f30490FDB;
	setp.lt.f32 	%p4, %f27, 0f00800000;
	mul.f32 	%f30, %f27, 0f4B000000;
	selp.f32 	%f31, %f30, %f27, %p4;
	selp.f32 	%f32, 0fC1B80000, 0f00000000, %p4;
	mov.b32 	%r62, %f31;
	add.s32 	%r63, %r62, -1059760811;
	and.b32  	%r64, %r63, -8388608;
	sub.s32 	%r65, %r62, %r64;
	mov.b32 	%f33, %r65;
	cvt.rn.f32.s32 	%f34, %r64;
	fma.rn.f32 	%f35, %f34, 0f34000000, %f32;
	add.f32 	%f36, %f33, 0fBF800000;
	fma.rn.f32 	%f37, %f36, 0fBE055027, 0f3E1039F6;
	fma.rn.f32 	%f38, %f37, %f36, 0fBDF8CDCC;
	fma.rn.f32 	%f39, %f38, %f36, 0f3E0F2955;
	fma.rn.f32 	%f40, %f39, %f36, 0fBE2AD8B9;
	fma.rn.f32 	%f41, %f40, %f36, 0f3E4CED0B;
	fma.rn.f32 	%f42, %f41, %f36, 0fBE7FFF22;
	fma.rn.f32 	%f43, %f42, %f36, 0f3EAAAA78;
	fma.rn.f32 	%f44, %f43, %f36, 0fBF000000;
	mul.f32 	%f45, %f36, %f44;
	fma.rn.f32 	%f46, %f45, %f36, %f36;
	fma.rn.f32 	%f47, %f35, 0f3F317218, %f46;
	setp.gt.u32 	%p5, %r62, 2139095039;
	fma.rn.f32 	%f48, %f31, 0f7F800000, 0f7F800000;
	selp.f32 	%f49, %f48, %f47, %p5;
	setp.eq.f32 	%p6, %f31, 0f00000000;
	mul.f32 	%f50, %f49, 0fC0000000;
	selp.f32 	%f51, 0f7F800000, %f50, %p6;
	sqrt.rn.f32 	%f52, %f51;
	sin.approx.f32 	%f53, %f29;
	cos.approx.f32 	%f54, %f29;
	mul.f32 	%f88, %f52, %f53;
	mul.f32 	%f87, %f52, %f54;
	mov.b32 	%r78, 1;
	mov.u32 	%r81, %r76;
	mov.u32 	%r82, %r75;
	mov.u32 	%r83, %r74;
$L__BB3_6:
	fma.rn.f32 	%f56, %f88, %f3, %f2;
	fma.rn.f32 	%f57, %f56, 0f3BBB989D, 0f3F000000;
	cvt.sat.f32.f32 	%f58, %f57;
	mov.f32 	%f59, 0f4B400001;
	mov.f32 	%f60, 0f437C0000;
	fma.rm.f32 	%f61, %f58, %f60, %f59;
	add.f32 	%f62, %f61, 0fCB40007F;
	neg.f32 	%f63, %f62;
	fma.rn.f32 	%f64, %f56, 0f3FB8AA3B, %f63;
	fma.rn.f32 	%f65, %f56, 0f32A57060, %f64;
	mov.b32 	%r66, %f61;
	shl.b32 	%r67, %r66, 23;
	mov.b32 	%f66, %r67;
	ex2.approx.ftz.f32 	%f67, %f65;
	mul.f32 	%f68, %f67, %f66;
	mul.f32 	%f85, %f85, %f68;
	setp.gt.f32 	%p7, %f85, %f17;
	mov.f32 	%f90, 0f00000000;
	@%p7 bra 	$L__BB3_8;
	bra.uni 	$L__BB3_3;
$L__BB3_7:
	sub.f32 	%f69, %f85, %f18;
	max.f32 	%f90, %f69, 0f00000000;
$L__BB3_8:
	neg.f32 	%f70, %f19;
	mul.f32 	%f71, %f20, %f70;
	fma.rn.f32 	%f72, %f71, 0f3BBB989D, 0f3F000000;
	cvt.sat.f32.f32 	%f73, %f72;
	mov.f32 	%f74, 0f4B400001;
	mov.f32 	%f75, 0f437C0000;
	fma.rm.f32 	%f76, %f73, %f75, %f74;
	add.f32 	%f77, %f76, 0fCB40007F;
	neg.f32 	%f78, %f77;
	fma.rn.f32 	%f79, %f71, 0f3FB8AA3B, %f78;
	fma.rn.f32 	%f80, %f71, 0f32A57060, %f79;
	mov.b32 	%r68, %f76;
	shl.b32 	%r69, %r68, 23;
	mov.b32 	%f81, %r69;
	ex2.approx.ftz.f32 	%f82, %f80;
	mul.f32 	%f83, %f82, %f81;
	mul.f32 	%f84, %f90, %f83;
	cvta.to.global.u64 	%rd6, %rd2;
	mul.wide.s32 	%rd7, %r1, 4;
	add.s64 	%rd8, %rd6, %rd7;
	st.global.f32 	[%rd8], %f84;
$L__BB3_9:
	ret;

}


// ===== COMPILED SASS (sm_100) =====

	.target	sm_100

	.elftype	@"ET_EXEC"


//--------------------- .note.nv.tkinfo           --------------------------
	.section	.note.nv.tkinfo,"",@"SHT_NOTE"
	.sectionflags	@"SHF_NOTE_NV_TKINFO"
	.tkinfo
        /*0018*/ 	.word	0x00000002
        /*0030*/ 	.string	""
        /*0030*/ 	.string	"ptxas"
        /*0030*/ 	.string	"Cuda compilation tools, release 13.0, V13.0.88"
        /*0030*/ 	.string	"Build cuda_13.0.r13.0/compiler.36424714_0"
        /*0030*/ 	.string	"-arch sm_100 -m 64 "



//--------------------- .note.nv.cuinfo           --------------------------
	.section	.note.nv.cuinfo,"",@"SHT_NOTE"
	.sectionflags	@"SHF_NOTE_NV_CUINFO"
        /*0018*/ 	.short	0x0002
        /*001a*/ 	.short	0x0064
        /*001c*/ 	.short	0x0082
	.zero		2


//--------------------- .nv.info                  --------------------------
	.section	.nv.info,"",@"SHT_CUDA_INFO"
	.align	4


	//----- nvinfo : EIATTR_REGCOUNT
	.align		4
        /*0000*/ 	.byte	0x04, 0x2f
        /*0002*/ 	.short	(.L_10 - .L_9)
	.align		4
.L_9:
        /*0004*/ 	.word	index@(_Z20monteCarloSimulationPfP17curandStateXORWOWiifffffff)
        /*0008*/ 	.word	0x00000019


	//----- nvinfo : EIATTR_FRAME_SIZE
	.align		4
.L_10:
        /*000c*/ 	.byte	0x04, 0x11
        /*000e*/ 	.short	(.L_12 - .L_11)
	.align		4
.L_11:
        /*0010*/ 	.word	index@($__internal_1_$__cuda_sm20_sqrt_rn_f32_slowpath)
        /*0014*/ 	.word	0x00000000


	//----- nvinfo : EIATTR_FRAME_SIZE
	.align		4
.L_12:
        /*0018*/ 	.byte	0x04, 0x11
        /*001a*/ 	.short	(.L_14 - .L_13)
	.align		4
.L_13:
        /*001c*/ 	.word	index@(_Z20monteCarloSimulationPfP17curandStateXORWOWiifffffff)
        /*0020*/ 	.word	0x00000000


	//----- nvinfo : EIATTR_REGCOUNT
	.align		4
.L_14:
        /*0024*/ 	.byte	0x04, 0x2f
        /*0026*/ 	.short	(.L_16 - .L_15)
	.align		4
.L_15:
        /*0028*/ 	.word	index@(_Z16initCurandStatesP17curandStateXORWOWyi)
        /*002c*/ 	.word	0x0000001f


	//----- nvinfo : EIATTR_FRAME_SIZE
	.align		4
.L_16:
        /*0030*/ 	.byte	0x04, 0x11
        /*0032*/ 	.short	(.L_18 - .L_17)
	.align		4
.L_17:
        /*0034*/ 	.word	index@(_Z16initCurandStatesP17curandStateXORWOWyi)
        /*0038*/ 	.word	0x00000000


	//----- nvinfo : EIATTR_REGCOUNT
	.align		4
.L_18:
        /*003c*/ 	.byte	0x04, 0x2f
        /*003e*/ 	.short	(.L_20 - .L_19)
	.align		4
.L_19:
        /*0040*/ 	.word	index@(_Z15blackScholesPDEPfiffffff)
        /*0044*/ 	.word	0x0000000c


	//----- nvinfo : EIATTR_FRAME_SIZE
	.align		4
.L_20:
        /*0048*/ 	.byte	0x04, 0x11
        /*004a*/ 	.short	(.L_22 - .L_21)
	.align		4
.L_21:
        /*004c*/ 	.word	index@(_Z15blackScholesPDEPfiffffff)
        /*0050*/ 	.word	0x00000000


	//----- nvinfo : EIATTR_REGCOUNT
	.align		4
.L_22:
        /*0054*/ 	.byte	0x04, 0x2f
        /*0056*/ 	.short	(.L_24 - .L_23)
	.align		4
.L_23:
        /*0058*/ 	.word	index@(_Z20barrierOptionPricingPfP17curandStateXORWOWiifffffff)
        /*005c*/ 	.word	0x00000019


	//----- nvinfo : EIATTR_FRAME_SIZE
	.align		4
.L_24:
        /*0060*/ 	.byte	0x04, 0x11
        /*0062*/ 	.short	(.L_26 - .L_25)
	.align		4
.L_25:
        /*0064*/ 	.word	index@($__internal_0_$__cuda_sm20_sqrt_rn_f32_slowpath)
        /*0068*/ 	.word	0x00000000


	//----- nvinfo : EIATTR_FRAME_SIZE
	.align		4
.L_26:
        /*006c*/ 	.byte	0x04, 0x11
        /*006e*/ 	.short	(.L_28 - .L_27)
	.align		4
.L_27:
        /*0070*/ 	.word	index@(_Z20barrierOptionPricingPfP17curandStateXORWOWiifffffff)
        /*0074*/ 	.word	0x00000000


	//----- nvinfo : EIATTR_MIN_STACK_SIZE
	.align		4
.L_28:
        /*0078*/ 	.byte	0x04, 0x12
        /*007a*/ 	.short	(.L_30 - .L_29)
	.align		4
.L_29:
        /*007c*/ 	.word	index@(_Z20barrierOptionPricingPfP17curandStateXORWOWiifffffff)
        /*0080*/ 	.word	0x00000000


	//----- nvinfo : EIATTR_MIN_STACK_SIZE
	.align		4
.L_30:
        /*0084*/ 	.byte	0x04, 0x12
        /*0086*/ 	.short	(.L_32 - .L_31)
	.align		4
.L_31:
        /*0088*/ 	.word	index@(_Z15blackScholesPDEPfiffffff)
        /*008c*/ 	.word	0x00000000


	//----- nvinfo : EIATTR_MIN_STACK_SIZE
	.align		4
.L_32:
        /*0090*/ 	.byte	0x04, 0x12
        /*0092*/ 	.short	(.L_34 - .L_33)
	.align		4
.L_33:
        /*0094*/ 	.word	index@(_Z16initCurandStatesP17curandStateXORWOWyi)
        /*0098*/ 	.word	0x00000000


	//----- nvinfo : EIATTR_MIN_STACK_SIZE
	.align		4
.L_34:
        /*009c*/ 	.byte	0x04, 0x12
        /*009e*/ 	.short	(.L_36 - .L_35)
	.align		4
.L_35:
        /*00a0*/ 	.word	index@(_Z20monteCarloSimulationPfP17curandStateXORWOWiifffffff)
        /*00a4*/ 	.word	0x00000000
.L_36:


//--------------------- .nv.compat                --------------------------
	.section	.nv.compat,"",@"SHT_CUDA_COMPAT_INFO"
	.align	4
        /*0000*/ 	.byte	0x02, 0x09, 0x00, 0x00, 0x02, 0x02, 0x01, 0x00, 0x02, 0x05, 0x05, 0x00, 0x03, 0x07, 0x01, 0x01
        /*0010*/ 	.byte	0x02, 0x03, 0x00, 0x00, 0x02, 0x06, 0x01, 0x00, 0x04, 0x0b, 0x08, 0x00, 0x01, 0x00, 0x00, 0x00
        /*0020*/ 	.byte	0x00, 0x00, 0x00, 0x00


//--------------------- .nv.info._Z20barrierOptionPricingPfP17curandStateXORWOWiifffffff --------------------------
	.section	.nv.info._Z20barrierOptionPricingPfP17curandStateXORWOWiifffffff,"",@"SHT_CUDA_INFO"
	.sectionflags	@""
	.align	4


	//----- nvinfo : EIATTR_CUDA_API_VERSION
	.align		4
        /*0000*/ 	.byte	0x04, 0x37
        /*0002*/ 	.short	(.L_38 - .L_37)
.L_37:
        /*0004*/ 	.word	0x00000082


	//----- nvinfo : EIATTR_KPARAM_INFO
	.align		4
.L_38:
        /*0008*/ 	.byte	0x04, 0x17
        /*000a*/ 	.short	(.L_40 - .L_39)
.L_39:
        /*000c*/ 	.word	0x00000000
        /*0010*/ 	.short	0x000a
        /*0012*/ 	.short	0x0030
        /*0014*/ 	.byte	0x00, 0xf0, 0x11, 0x00


	//----- nvinfo : EIATTR_KPARAM_INFO
	.align		4
.L_40:
        /*0018*/ 	.byte	0x04, 0x17
        /*001a*/ 	.short	(.L_42 - .L_41)
.L_41:
        /*001c*/ 	.word	0x00000000
        /*0020*/ 	.short	0x0009
        /*0022*/ 	.short	0x002c
        /*0024*/ 	.byte	0x00, 0xf0, 0x11, 0x00


	//----- nvinfo : EIATTR_KPARAM_INFO
	.align		4
.L_42:
        /*0028*/ 	.byte	0x04, 0x17
        /*002a*/ 	.short	(.L_44 - .L_43)
.L_43:
        /*002c*/ 	.word	0x00000000
        /*0030*/ 	.short	0x0008
        /*0032*/ 	.short	0x0028
        /*0034*/ 	.byte	0x00, 0xf0, 0x11, 0x00


	//----- nvinfo : EIATTR_KPARAM_INFO
	.align		4
.L_44:
        /*0038*/ 	.byte	0x04, 0x17
        /*003a*/ 	.short	(.L_46 - .L_45)
.L_45:
        /*003c*/ 	.word	0x00000000
        /*0040*/ 	.short	0x0007
        /*0042*/ 	.short	0x0024
        /*0044*/ 	.byte	0x00, 0xf0, 0x11, 0x00


	//----- nvinfo : EIATTR_KPARAM_INFO
	.align		4
.L_46:
        /*0048*/ 	.byte	0x04, 0x17
        /*004a*/ 	.short	(.L_48 - .L_47)
.L_47:
        /*004c*/ 	.word	0x00000000
        /*0050*/ 	.short	0x0006
        /*0052*/ 	.short	0x0020
        /*0054*/ 	.byte	0x00, 0xf0, 0x11, 0x00


	//----- nvinfo : EIATTR_KPARAM_INFO
	.align		4
.L_48:
        /*0058*/ 	.byte	0x04, 0x17
        /*005a*/ 	.short	(.L_50 - .L_49)
.L_49:
        /*005c*/ 	.word	0x00000000
        /*0060*/ 	.short	0x0005
        /*0062*/ 	.short	0x001c
        /*0064*/ 	.byte	0x00, 0xf0, 0x11, 0x00


	//----- nvinfo : EIATTR_KPARAM_INFO
	.align		4
.L_50:
        /*0068*/ 	.byte	0x04, 0x17
        /*006a*/ 	.short	(.L_52 - .L_51)
.L_51:
        /*006c*/ 	.word	0x00000000
        /*0070*/ 	.short	0x0004
        /*0072*/ 	.short	0x0018
        /*0074*/ 	.byte	0x00, 0xf0, 0x11, 0x00


	//----- nvinfo : EIATTR_KPARAM_INFO
	.align		4
.L_52:
        /*0078*/ 	.byte	0x04, 0x17
        /*007a*/ 	.short	(.L_54 - .L_53)
.L_53:
        /*007c*/ 	.word	0x00000000
        /*0080*/ 	.short	0x0003
        /*0082*/ 	.short	0x0014
        /*0084*/ 	.byte	0x00, 0xf0, 0x11, 0x00


	//----- nvinfo : EIATTR_KPARAM_INFO
	.align		4
.L_54:
        /*0088*/ 	.byte	0x04, 0x17
        /*008a*/ 	.short	(.L_56 - .L_55)
.L_55:
        /*008c*/ 	.word	0x00000000
        /*0090*/ 	.short	0x0002
        /*0092*/ 	.short	0x0010
        /*0094*/ 	.byte	0x00, 0xf0, 0x11, 0x00


	//----- nvinfo : EIATTR_KPARAM_INFO
	.align		4
.L_56:
        /*0098*/ 	.byte	0x04, 0x17
        /*009a*/ 	.short	(.L_58 - .L_57)
.L_57:
        /*009c*/ 	.word	0x00000000
        /*00a0*/ 	.short	0x0001
        /*00a2*/ 	.short	0x0008
        /*00a4*/ 	.byte	0x00, 0xf5, 0x21, 0x00


	//----- nvinfo : EIATTR_KPARAM_INFO
	.align		4
.L_58:
        /*00a8*/ 	.byte	0x04, 0x17
        /*00aa*/ 	.short	(.L_60 - .L_59)
.L_59:
        /*00ac*/ 	.word	0x00000000
        /*00b0*/ 	.short	0x0000
        /*00b2*/ 	.short	0x0000
        /*00b4*/ 	.byte	0x00, 0xf5, 0x21, 0x00


	//----- nvinfo : EIATTR_SPARSE_MMA_MASK
	.align		4
.L_60:
        /*00b8*/ 	.byte	0x03, 0x50
        /*00ba*/ 	.short	0x0000


	//----- nvinfo : EIATTR_MAXREG_COUNT
	.align		4
        /*00bc*/ 	.byte	0x03, 0x1b
        /*00be*/ 	.short	0x00ff


	//----- nvinfo : EIATTR_MERCURY_ISA_VERSION
	.align		4
        /*00c0*/ 	.byte	0x03, 0x5f
        /*00c2*/ 	.short	0x0101


	//----- nvinfo : EIATTR_VRC_CTA_INIT_COUNT
	.align		4
        /*00c4*/ 	.byte	0x02, 0x4a
	.zero		1
	.zero		1


	//----- nvinfo : EIATTR_EXIT_INSTR_OFFSETS
	.align		4
        /*00c8*/ 	.byte	0x04, 0x1c
        /*00ca*/ 	.short	(.L_62 - .L_61)


	//   ....[0]....
.L_61:
        /*00cc*/ 	.word	0x00000120


	//   ....[1]....
        /*00d0*/ 	.word	0x00000b60


	//----- nvinfo : EIATTR_CRS_STACK_SIZE
	.align		4
.L_62:
        /*00d4*/ 	.byte	0x04, 0x1e
        /*00d6*/ 	.short	(.L_64 - .L_63)
.L_63:
        /*00d8*/ 	.word	0x00000000


	//----- nvinfo : EIATTR_CBANK_PARAM_SIZE
	.align		4
.L_64:
        /*00dc*/ 	.byte	0x03, 0x19
        /*00de*/ 	.short	0x0034


	//----- nvinfo : EIATTR_PARAM_CBANK
	.align		4
        /*00e0*/ 	.byte	0x04, 0x0a
        /*00e2*/ 	.short	(.L_66 - .L_65)
	.align		4
.L_65:
        /*00e4*/ 	.word	index@(.nv.constant0._Z20barrierOptionPricingPfP17curandStateXORWOWiifffffff)
        /*00e8*/ 	.short	0x0380
        /*00ea*/ 	.short	0x0034


	//----- nvinfo : EIATTR_SW_WAR
	.align		4
.L_66:
        /*00ec*/ 	.byte	0x04, 0x36
        /*00ee*/ 	.short	(.L_68 - .L_67)
.L_67:
        /*00f0*/ 	.word	0x00000008
.L_68:


//--------------------- .nv.info._Z15blackScholesPDEPfiffffff --------------------------
	.section	.nv.info._Z15blackScholesPDEPfiffffff,"",@"SHT_CUDA_INFO"
	.sectionflags	@""
	.align	4


	//----- nvinfo : EIATTR_CUDA_API_VERSION
	.align		4
        /*0000*/ 	.byte	0x04, 0x37
        /*0002*/ 	.short	(.L_70 - .L_69)
.L_69:
        /*0004*/ 	.word	0x00000082


	//----- nvinfo : EIATTR_KPARAM_INFO
	.align		4
.L_70:
        /*0008*/ 	.byte	0x04, 0x17
        /*000a*/ 	.short	(.L_72 - .L_71)
.L_71:
        /*000c*/ 	.word	0x00000000
        /*0010*/ 	.short	0x0007
        /*0012*/ 	.short	0x0020
        /*0014*/ 	.byte	0x00, 0xf0, 0x11, 0x00


	//----- nvinfo : EIATTR_KPARAM_INFO
	.align		4
.L_72:
        /*0018*/ 	.byte	0x04, 0x17
        /*001a*/ 	.short	(.L_74 - .L_73)
.L_73:
        /*001c*/ 	.word	0x00000000
        /*0020*/ 	.short	0x0006
        /*0022*/ 	.short	0x001c
        /*0024*/ 	.byte	0x00, 0xf0, 0x11, 0x00


	//----- nvinfo : EIATTR_KPARAM_INFO
	.align		4
.L_74:
        /*0028*/ 	.byte	0x04, 0x17
        /*002a*/ 	.short	(.L_76 - .L_75)
.L_75:
        /*002c*/ 	.word	0x00000000
        /*0030*/ 	.short	0x0005
        /*0032*/ 	.short	0x0018
        /*0034*/ 	.byte	0x00, 0xf0, 0x11, 0x00


	//----- nvinfo : EIATTR_KPARAM_INFO
	.align		4
.L_76:
        /*0038*/ 	.byte	0x04, 0x17
        /*003a*/ 	.short	(.L_78 - .L_77)
.L_77:
        /*003c*/ 	.word	0x00000000
        /*0040*/ 	.short	0x0004
        /*0042*/ 	.short	0x0014
        /*0044*/ 	.byte	0x00, 0xf0, 0x11, 0x00


	//----- nvinfo : EIATTR_KPARAM_INFO
	.align		4
.L_78:
        /*0048*/ 	.byte	0x04, 0x17
        /*004a*/ 	.short	(.L_80 - .L_79)
.L_79:
        /*004c*/ 	.word	0x00000000
        /*0050*/ 	.short	0x0003
        /*0052*/ 	.short	0x0010
        /*0054*/ 	.byte	0x00, 0xf0, 0x11, 0x00


	//----- nvinfo : EIATTR_KPARAM_INFO
	.align		4
.L_80:
        /*0058*/ 	.byte	0x04, 0x17
        /*005a*/ 	.short	(.L_82 - .L_81)
.L_81:
        /*005c*/ 	.word	0x00000000
        /*0060*/ 	.short	0x0002
        /*0062*/ 	.short	0x000c
        /*0064*/ 	.byte	0x00, 0xf0, 0x11, 0x00


	//----- nvinfo : EIATTR_KPARAM_INFO
	.align		4
.L_82:
        /*0068*/ 	.byte	0x04, 0x17
        /*006a*/ 	.short	(.L_84 - .L_83)
.L_83:
        /*006c*/ 	.word	0x00000000
        /*0070*/ 	.short	0x0001
        /*0072*/ 	.short	0x0008
        /*0074*/ 	.byte	0x00, 0xf0, 0x11, 0x00


	//----- nvinfo : EIATTR_KPARAM_INFO
	.align		4
.L_84:
        /*0078*/ 	.byte	0x04, 0x17
        /*007a*/ 	.short	(.L_86 - .L_85)
.L_85:
        /*007c*/ 	.word	0x00000000
        /*0080*/ 	.short	0x0000
        /*0082*/ 	.short	0x0000
        /*0084*/ 	.byte	0x00, 0xf5, 0x21, 0x00


	//----- nvinfo : EIATTR_SPARSE_MMA_MASK
	.align		4
.L_86:
        /*0088*/ 	.byte	0x03, 0x50
        /*008a*/ 	.short	0x0000


	//----- nvinfo : EIATTR_MAXREG_COUNT
	.align		4
        /*008c*/ 	.byte	0x03, 0x1b
        /*008e*/ 	.short	0x00ff


	//----- nvinfo : EIATTR_MERCURY_ISA_VERSION
	.align		4
        /*0090*/ 	.byte	0x03, 0x5f
        /*0092*/ 	.short	0x0101


	//----- nvinfo : EIATTR_VRC_CTA_INIT_COUNT
	.align		4
        /*0094*/ 	.byte	0x02, 0x4a
	.zero		1
	.zero		1


	//----- nvinfo : EIATTR_EXIT_INSTR_OFFSETS
	.align		4
        /*0098*/ 	.byte	0x04, 0x1c
        /*009a*/ 	.short	(.L_88 - .L_87)


	//   ....[0]....
.L_87:
        /*009c*/ 	.word	0x00000120


	//   ....[1]....
        /*00a0*/ 	.word	0x000001c0


	//----- nvinfo : EIATTR_CBANK_PARAM_SIZE
	.align		4
.L_88:
        /*00a4*/ 	.byte	0x03, 0x19
        /*00a6*/ 	.short	0x0024


	//----- nvinfo : EIATTR_PARAM_CBANK
	.align		4
        /*00a8*/ 	.byte	0x04, 0x0a
        /*00aa*/ 	.short	(.L_90 - .L_89)
	.align		4
.L_89:
        /*00ac*/ 	.word	index@(.nv.constant0._Z15blackScholesPDEPfiffffff)
        /*00b0*/ 	.short	0x0380
        /*00b2*/ 	.short	0x0024


	//----- nvinfo : EIATTR_SW_WAR
	.align		4
.L_90:
        /*00b4*/ 	.byte	0x04, 0x36
        /*00b6*/ 	.short	(.L_92 - .L_91)
.L_91:
        /*00b8*/ 	.word	0x00000008
.L_92:


//--------------------- .nv.info._Z16initCurandStatesP17curandStateXORWOWyi --------------------------
	.section	.nv.info._Z16initCurandStatesP17curandStateXORWOWyi,"",@"SHT_CUDA_INFO"
	.sectionflags	@""
	.align	4


	//----- nvinfo : EIATTR_CUDA_API_VERSION
	.align		4
        /*0000*/ 	.byte	0x04, 0x37
        /*0002*/ 	.short	(.L_94 - .L_93)
.L_93:
        /*0004*/ 	.word	0x00000082


	//----- nvinfo : EIATTR_KPARAM_INFO
	.align		4
.L_94:
        /*0008*/ 	.byte	0x04, 0x17
        /*000a*/ 	.short	(.L_96 - .L_95)
.L_95:
        /*000c*/ 	.word	0x00000000
        /*0010*/ 	.short	0x0002
        /*0012*/ 	.short	0x0010
        /*0014*/ 	.byte	0x00, 0xf0, 0x11, 0x00


	//----- nvinfo : EIATTR_KPARAM_INFO
	.align		4
.L_96:
        /*0018*/ 	.byte	0x04, 0x17
        /*001a*/ 	.short	(.L_98 - .L_97)
.L_97:
        /*001c*/ 	.word	0x00000000
        /*0020*/ 	.short	0x0001
        /*0022*/ 	.short	0x0008
        /*0024*/ 	.byte	0x00, 0xf0, 0x21, 0x00


	//----- nvinfo : EIATTR_KPARAM_INFO
	.align		4
.L_98:
        /*0028*/ 	.byte	0x04, 0x17
        /*002a*/ 	.short	(.L_100 - .L_99)
.L_99:
        /*002c*/ 	.word	0x00000000
        /*0030*/ 	.short	0x0000
        /*0032*/ 	.short	0x0000
        /*0034*/ 	.byte	0x00, 0xf5, 0x21, 0x00


	//----- nvinfo : EIATTR_SPARSE_MMA_MASK
	.align		4
.L_100:
        /*0038*/ 	.byte	0x03, 0x50
        /*003a*/ 	.short	0x0000


	//----- nvinfo : EIATTR_MAXREG_COUNT
	.align		4
        /*003c*/ 	.byte	0x03, 0x1b
        /*003e*/ 	.short	0x00ff


	//----- nvinfo : EIATTR_MERCURY_ISA_VERSION
	.align		4
        /*0040*/ 	.byte	0x03, 0x5f
        /*0042*/ 	.short	0x0101


	//----- nvinfo : EIATTR_VRC_CTA_INIT_COUNT
	.align		4
        /*0044*/ 	.byte	0x02, 0x4a
	.zero		1
	.zero		1


	//----- nvinfo : EIATTR_EXIT_INSTR_OFFSETS
	.align		4
        /*0048*/ 	.byte	0x04, 0x1c
        /*004a*/ 	.short	(.L_102 - .L_101)


	//   ....[0]....
.L_101:
        /*004c*/ 	.word	0x00000120


	//   ....[1]....
        /*0050*/ 	.word	0x00000fb0


	//----- nvinfo : EIATTR_CRS_STACK_SIZE
	.align		4
.L_102:
        /*0054*/ 	.byte	0x04, 0x1e
        /*0056*/ 	.short	(.L_104 - .L_103)
.L_103:
        /*0058*/ 	.word	0x00000000


	//----- nvinfo : EIATTR_CBANK_PARAM_SIZE
	.align		4
.L_104:
        /*005c*/ 	.byte	0x03, 0x19
        /*005e*/ 	.short	0x0014


	//----- nvinfo : EIATTR_PARAM_CBANK
	.align		4
        /*0060*/ 	.byte	0x04, 0x0a
        /*0062*/ 	.short	(.L_106 - .L_105)
	.align		4
.L_105:
        /*0064*/ 	.word	index@(.nv.constant0._Z16initCurandStatesP17curandStateXORWOWyi)
        /*0068*/ 	.short	0x0380
        /*006a*/ 	.short	0x0014


	//----- nvinfo : EIATTR_SW_WAR
	.align		4
.L_106:
        /*006c*/ 	.byte	0x04, 0x36
        /*006e*/ 	.short	(.L_108 - .L_107)
.L_107:
        /*0070*/ 	.word	0x00000008
.L_108:


//--------------------- .nv.info._Z20monteCarloSimulationPfP17curandStateXORWOWiifffffff --------------------------
	.section	.nv.info._Z20monteCarloSimulationPfP17curandStateXORWOWiifffffff,"",@"SHT_CUDA_INFO"
	.sectionflags	@""
	.align	4


	//----- nvinfo : EIATTR_CUDA_API_VERSION
	.align		4
        /*0000*/ 	.byte	0x04, 0x37
        /*0002*/ 	.short	(.L_110 - .L_109)
.L_109:
        /*0004*/ 	.word	0x00000082


	//----- nvinfo : EIATTR_KPARAM_INFO
	.align		4
.L_110:
        /*0008*/ 	.byte	0x04, 0x17
        /*000a*/ 	.short	(.L_112 - .L_111)
.L_111:
        /*000c*/ 	.word	0x00000000
        /*0010*/ 	.short	0x000a
        /*0012*/ 	.short	0x0030
        /*0014*/ 	.byte	0x00, 0xf0, 0x11, 0x00


	//----- nvinfo : EIATTR_KPARAM_INFO
	.align		4
.L_112:
        /*0018*/ 	.byte	0x04, 0x17
        /*001a*/ 	.short	(.L_114 - .L_113)
.L_113:
        /*001c*/ 	.word	0x00000000
        /*0020*/ 	.short	0x0009
        /*0022*/ 	.short	0x002c
        /*0024*/ 	.byte	0x00, 0xf0, 0x11, 0x00


	//----- nvinfo : EIATTR_KPARAM_INFO
	.align		4
.L_114:
        /*0028*/ 	.byte	0x04, 0x17
        /*002a*/ 	.short	(.L_116 - .L_115)
.L_115:
        /*002c*/ 	.word	0x00000000
        /*0030*/ 	.short	0x0008
        /*0032*/ 	.short	0x0028
        /*0034*/ 	.byte	0x00, 0xf0, 0x11, 0x00


	//----- nvinfo : EIATTR_KPARAM_INFO
	.align		4
.L_116:
        /*0038*/ 	.byte	0x04, 0x17
        /*003a*/ 	.short	(.L_118 - .L_117)
.L_117:
        /*003c*/ 	.word	0x00000000
        /*0040*/ 	.short	0x0007
        /*0042*/ 	.short	0x0024
        /*0044*/ 	.byte	0x00, 0xf0, 0x11, 0x00


	//----- nvinfo : EIATTR_KPARAM_INFO
	.align		4
.L_118:
        /*0048*/ 	.byte	0x04, 0x17
        /*004a*/ 	.short	(.L_120 - .L_119)
.L_119:
        /*004c*/ 	.word	0x00000000
        /*0050*/ 	.short	0x0006
        /*0052*/ 	.short	0x0020
        /*0054*/ 	.byte	0x00, 0xf0, 0x11, 0x00


	//----- nvinfo : EIATTR_KPARAM_INFO
	.align		4
.L_120:
        /*0058*/ 	.byte	0x04, 0x17
        /*005a*/ 	.short	(.L_122 - .L_121)
.L_121:
        /*005c*/ 	.word	0x00000000
        /*0060*/ 	.short	0x0005
        /*0062*/ 	.short	0x001c
        /*0064*/ 	.byte	0x00, 0xf0, 0x11, 0x00


	//----- nvinfo : EIATTR_KPARAM_INFO
	.align		4
.L_122:
        /*0068*/ 	.byte	0x04, 0x17
        /*006a*/ 	.short	(.L_124 - .L_123)
.L_123:
        /*006c*/ 	.word	0x00000000
        /*0070*/ 	.short	0x0004
        /*0072*/ 	.short	0x0018
        /*0074*/ 	.byte	0x00, 0xf0, 0x11, 0x00


	//----- nvinfo : EIATTR_KPARAM_INFO
	.align		4
.L_124:
        /*0078*/ 	.byte	0x04, 0x17
        /*007a*/ 	.short	(.L_126 - .L_125)
.L_125:
        /*007c*/ 	.word	0x00000000
        /*0080*/ 	.short	0x0003
        /*0082*/ 	.short	0x0014
        /*0084*/ 	.byte	0x00, 0xf0, 0x11, 0x00


	//----- nvinfo : EIATTR_KPARAM_INFO
	.align		4
.L_126:
        /*0088*/ 	.byte	0x04, 0x17
        /*008a*/ 	.short	(.L_128 - .L_127)
.L_127:
        /*008c*/ 	.word	0x00000000
        /*0090*/ 	.short	0x0002
        /*0092*/ 	.short	0x0010
        /*0094*/ 	.byte	0x00, 0xf0, 0x11, 0x00


	//----- nvinfo : EIATTR_KPARAM_INFO
	.align		4
.L_128:
        /*0098*/ 	.byte	0x04, 0x17
        /*009a*/ 	.short	(.L_130 - .L_129)
.L_129:
        /*009c*/ 	.word	0x00000000
        /*00a0*/ 	.short	0x0001
        /*00a2*/ 	.short	0x0008
        /*00a4*/ 	.byte	0x00, 0xf5, 0x21, 0x00


	//----- nvinfo : EIATTR_KPARAM_INFO
	.align		4
.L_130:
        /*00a8*/ 	.byte	0x04, 0x17
        /*00aa*/ 	.short	(.L_132 - .L_131)
.L_131:
        /*00ac*/ 	.word	0x00000000
        /*00b0*/ 	.short	0x0000
        /*00b2*/ 	.short	0x0000
        /*00b4*/ 	.byte	0x00, 0xf5, 0x21, 0x00


	//----- nvinfo : EIATTR_SPARSE_MMA_MASK
	.align		4
.L_132:
        /*00b8*/ 	.byte	0x03, 0x50
        /*00ba*/ 	.short	0x0000


	//----- nvinfo : EIATTR_MAXREG_COUNT
	.align		4
        /*00bc*/ 	.byte	0x03, 0x1b
        /*00be*/ 	.short	0x00ff


	//----- nvinfo : EIATTR_MERCURY_ISA_VERSION
	.align		4
        /*00c0*/ 	.byte	0x03, 0x5f
        /*00c2*/ 	.short	0x0101


	//----- nvinfo : EIATTR_VRC_CTA_INIT_COUNT
	.align		4
        /*00c4*/ 	.byte	0x02, 0x4a
	.zero		1
	.zero		1


	//----- nvinfo : EIATTR_EXIT_INSTR_OFFSETS
	.align		4
        /*00c8*/ 	.byte	0x04, 0x1c
        /*00ca*/ 	.short	(.L_134 - .L_133)


	//   ....[0]....
.L_133:
        /*00cc*/ 	.word	0x00000120


	//   ....[1]....
        /*00d0*/ 	.word	0x00000b60


	//----- nvinfo : EIATTR_CRS_STACK_SIZE
	.align		4
.L_134:
        /*00d4*/ 	.byte	0x04, 0x1e
        /*00d6*/ 	.short	(.L_136 - .L_135)
.L_135:
        /*00d8*/ 	.word	0x00000000


	//----- nvinfo : EIATTR_CBANK_PARAM_SIZE
	.align		4
.L_136:
        /*00dc*/ 	.byte	0x03, 0x19
        /*00de*/ 	.short	0x0034


	//----- nvinfo : EIATTR_PARAM_CBANK
	.align		4
        /*00e0*/ 	.byte	0x04, 0x0a
        /*00e2*/ 	.short	(.L_138 - .L_137)
	.align		4
.L_137:
        /*00e4*/ 	.word	index@(.nv.constant0._Z20monteCarloSimulationPfP17curandStateXORWOWiifffffff)
        /*00e8*/ 	.short	0x0380
        /*00ea*/ 	.short	0x0034


	//----- nvinfo : EIATTR_SW_WAR
	.align		4
.L_138:
        /*00ec*/ 	.byte	0x04, 0x36
        /*00ee*/ 	.short	(.L_140 - .L_139)
.L_139:
        /*00f0*/ 	.word	0x00000008
.L_140:


//--------------------- .nv.callgraph             --------------------------
	.section	.nv.callgraph,"",@"SHT_CUDA_CALLGRAPH"
	.align	4
	.sectionentsize	8
	.align		4
        /*0000*/ 	.word	0x00000000
	.align		4
        /*0004*/ 	.word	0xffffffff
	.align		4
        /*0008*/ 	.word	0x00000000
	.align		4
        /*000c*/ 	.word	0xfffffffe
	.align		4
        /*0010*/ 	.word	0x00000000
	.align		4
        /*0014*/ 	.word	0xfffffffd
	.align		4
        /*0018*/ 	.word	0x00000000
	.align		4
        /*001c*/ 	.word	0xfffffffc


//--------------------- .nv.constant4             --------------------------
	.section	.nv.constant4,"a",@progbits
	.align	8
	.align		8
.nv.constant4:
        /*0000*/ 	.dword	precalc_xorwow_matrix
	.align		8
        /*0008*/ 	.dword	precalc_xorwow_offset_matrix
	.align		8
        /*0010*/ 	.dword	mrg32k3aM1
	.align		8
        /*0018*/ 	.dword	mrg32k3aM2
	.align		8
        /*0020*/ 	.dword	mrg32k3aM1SubSeq
	.align		8
        /*0028*/ 	.dword	mrg32k3aM2SubSeq
	.align		8
        /*0030*/ 	.dword	mrg32k3aM1Seq
	.align		8
        /*0038*/ 	.dword	mrg32k3aM2Seq


//--------------------- .nv.constant3             --------------------------
	.section	.nv.constant3,"a",@progbits
	.align	8
.nv.constant3:
	.type		__cr_lgamma_table,@object
	.size		__cr_lgamma_table,(.L_8 - __cr_lgamma_table)
__cr_lgamma_table:
        /*0000*/ 	.byte	0x00, 0x00, 0x00, 0x00, 0x00, 0x00, 0x00, 0x00, 0x00, 0x00, 0x00, 0x00, 0x00, 0x00, 0x00, 0x00
        /*0010*/ 	.byte	0xef, 0x39, 0xfa, 0xfe, 0x42, 0x2e, 0xe6, 0x3f, 0x02, 0x20, 0x2a, 0xfa, 0x0b, 0xab, 0xfc, 0x3f
        /*0020*/ 	.byte	0xf9, 0x2c, 0x92, 0x7c, 0xa7, 0x6c, 0x09, 0x40, 0xc9, 0x79, 0x44, 0x3c, 0x64, 0x26, 0x13, 0x40
        /*0030*/ 	.byte	0xca, 0x01, 0xcf, 0x3a, 0x27, 0x51, 0x1a, 0x40, 0x30, 0xcc, 0x2d, 0xf3, 0xe1, 0x0c, 0x21, 0x40
        /*0040*/ 	.byte	0x0d, 0xb7, 0xfc, 0x82, 0x8e, 0x35, 0x25, 0x40
.L_8:


//--------------------- .text._Z20barrierOptionPricingPfP17curandStateXORWOWiifffffff --------------------------
	.section	.text._Z20barrierOptionPricingPfP17curandStateXORWOWiifffffff,"ax",@progbits
	.align	128
        .global         _Z20barrierOptionPricingPfP17curandStateXORWOWiifffffff
        .type           _Z20barrierOptionPricingPfP17curandStateXORWOWiifffffff,@function
        .size           _Z20barrierOptionPricingPfP17curandStateXORWOWiifffffff,(.L_x_38 - _Z20barrierOptionPricingPfP17curandStateXORWOWiifffffff)
        .other          _Z20barrierOptionPricingPfP17curandStateXORWOWiifffffff,@"STO_CUDA_ENTRY STV_DEFAULT"
_Z20barrierOptionPricingPfP17curandStateXORWOWiifffffff:
.text._Z20barrierOptionPricingPfP17curandStateXORWOWiifffffff:
[----:B------:R-:W-:Y:S01]  /*0000*/  LDC R1, c[0x0][0x37c] ;  /* 0x0000df00ff017b82 */ /* 0x000fe20000000800 */
[----:B------:R-:W0:Y:S07]  /*0010*/  S2R R0, SR_TID.Z ;  /* 0x0000000000007919 */ /* 0x000e2e0000002300 */
[----:B------:R-:W0:Y:S01]  /*0020*/  S2UR UR6, SR_CTAID.Y ;  /* 0x00000000000679c3 */ /* 0x000e220000002600 */
[----:B------:R-:W1:Y:S01]  /*0030*/  LDCU UR5, c[0x0][0x360] ;  /* 0x00006c00ff0577ac */ /* 0x000e620008000800 */
[----:B------:R-:W2:Y:S01]  /*0040*/  S2R R5, SR_TID.Y ;  /* 0x0000000000057919 */ /* 0x000ea20000002200 */
[----:B------:R-:W2:Y:S01]  /*0050*/  LDCU UR7, c[0x0][0x364] ;  /* 0x00006c80ff0777ac */ /* 0x000ea20008000800 */
[----:B------:R-:W1:Y:S04]  /*0060*/  S2R R3, SR_TID.X ;  /* 0x0000000000037919 */ /* 0x000e680000002100 */
[----:B------:R-:W3:Y:S08]  /*0070*/  S2UR UR8, SR_CTAID.Z ;  /* 0x00000000000879c3 */ /* 0x000ef00000002700 */
[----:B------:R-:W3:Y:S08]  /*0080*/  LDC R7, c[0x0][0x368] ;  /* 0x0000da00ff077b82 */ /* 0x000ef00000000800 */
[----:B------:R-:W4:Y:S01]  /*0090*/  S2UR UR4, SR_CTAID.X ;  /* 0x00000000000479c3 */ /* 0x000f220000002500 */
[----:B0-----:R-:W-:-:S07]  /*00a0*/  IADD3 R0, PT, PT, R0, UR6, RZ ;  /* 0x0000000600007c10 */ /* 0x001fce000fffe0ff */
[----:B------:R-:W4:Y:S01]  /*00b0*/  LDC R9, c[0x0][0x370] ;  /* 0x0000dc00ff097b82 */ /* 0x000f220000000800 */
[----:B------:R-:W0:Y:S01]  /*00c0*/  LDCU UR6, c[0x0][0x390] ;  /* 0x00007200ff0677ac */ /* 0x000e220008000800 */
[----:B---3--:R-:W-:-:S04]  /*00d0*/  IMAD R0, R7, UR8, R0 ;  /* 0x0000000807007c24 */ /* 0x008fc8000f8e0200 */
[----:B--2---:R-:W-:-:S04]  /*00e0*/  IMAD R0, R0, UR7, R5 ;  /* 0x0000000700007c24 */ /* 0x004fc8000f8e0205 */
[----:B----4-:R-:W-:-:S04]  /*00f0*/  IMAD R0, R0, R9, UR4 ;  /* 0x0000000400007e24 */ /* 0x010fc8000f8e0209 */
[----:B-1----:R-:W-:-:S05]  /*0100*/  IMAD R8, R0, UR5, R3 ;  /* 0x0000000500087c24 */ /* 0x002fca000f8e0203 */
[----:B0-----:R-:W-:-:S13]  /*0110*/  ISETP.GE.AND P0, PT, R8, UR6, PT ;  /* 0x0000000608007c0c */ /* 0x001fda000bf06270 */
[----:B------:R-:W-:Y:S05]  /*0120*/  @P0 EXIT ;  /* 0x000000000000094d */ /* 0x000fea0003800000 */
[----:B------:R-:W0:Y:S01]  /*0130*/  LDCU UR4, c[0x0][0x394] ;  /* 0x00007280ff0477ac */ /* 0x000e220008000800 */
[----:B------:R-:W-:Y:S01]  /*0140*/  HFMA2 R11, -RZ, RZ, 3.390625, 0 ;  /* 0x42c80000ff0b7431 */ /* 0x000fe200000001ff */
[----:B------:R-:W-:Y:S01]  /*0150*/  BSSY.RECONVERGENT B0, `(.L_x_0) ;  /* 0x000008f000007945 */ /* 0x000fe20003800200 */
[----:B------:R-:W1:Y:S01]  /*0160*/  LDCU.64 UR6, c[0x0][0x358] ;  /* 0x00006b00ff0677ac */ /* 0x000e620008000a00 */
[----:B0-----:R-:W-:-:S09]  /*0170*/  UISETP.GE.AND UP0, UPT, UR4, 0x1, UPT ;  /* 0x000000010400788c */ /* 0x001fd2000bf06270 */
[----:B-1----:R-:W-:Y:S05]  /*0180*/  BRA.U !UP0, `(.L_x_1) ;  /* 0x0000000908207547 */ /* 0x002fea000b800000 */
[----:B------:R-:W0:Y:S01]  /*0190*/  LDC.64 R10, c[0x0][0x388] ;  /* 0x0000e200ff0a7b82 */ /* 0x000e220000000a00 */
[----:B------:R-:W1:Y:S01]  /*01a0*/  LDCU UR5, c[0x0][0x398] ;  /* 0x00007300ff0577ac */ /* 0x000e620008000800 */
[----:B0-----:R-:W-:-:S05]  /*01b0*/  IMAD.WIDE R10, R8, 0x30, R10 ;  /* 0x00000030080a7825 */ /* 0x001fca00078e020a */
[----:B------:R0:W5:Y:S04]  /*01c0*/  LDG.E R12, desc[UR6][R10.64+0x18] ;  /* 0x000018060a0c7981 */ /* 0x000168000c1e1900 */
[----:B------:R0:W5:Y:S04]  /*01d0*/  LDG.E R14, desc[UR6][R10.64+0x20] ;  /* 0x000020060a0e7981 */ /* 0x000168000c1e1900 */
[----:B------:R0:W5:Y:S04]  /*01e0*/  LDG.E.64 R2, desc[UR6][R10.64] ;  /* 0x000000060a027981 */ /* 0x000168000c1e1b00 */
[----:B------:R0:W5:Y:S04]  /*01f0*/  LDG.E.64 R4, desc[UR6][R10.64+0x8] ;  /* 0x000008060a047981 */ /* 0x000168000c1e1b00 */
[----:B------:R0:W5:Y:S01]  /*0200*/  LDG.E.64 R6, desc[UR6][R10.64+0x10] ;  /* 0x000010060a067981 */ /* 0x000162000c1e1b00 */
[----:B-1----:R-:W-:-:S02]  /*0210*/  UIADD3 UR4, UPT, UPT, UR5, -0xd000000, URZ ;  /* 0xf300000005047890 */ /* 0x002fc4000fffe0ff */
[----:B------:R-:W1:Y:S02]  /*0220*/  MUFU.RSQ R0, UR5 ;  /* 0x0000000500007d08 */ /* 0x000e640008001400 */
[----:B------:R-:W-:-:S09]  /*0230*/  UISETP.GT.U32.AND UP0, UPT, UR4, 0x727fffff, UPT ;  /* 0x727fffff0400788c */ /* 0x000fd2000bf04070 */
[----:B0-----:R-:W-:Y:S05]  /*0240*/  BRA.U !UP0, `(.L_x_2) ;  /* 0x0000000108207547 */ /* 0x001fea000b800000 */
[----:B------:R-:W1:Y:S01]  /*0250*/  LDCU UR4, c[0x0][0x398] ;  /* 0x00007300ff0477ac */ /* 0x000e620008000800 */
[----:B------:R-:W-:Y:S01]  /*0260*/  BSSY.RECONVERGENT B1, `(.L_x_3) ;  /* 0x0000004000017945 */ /* 0x000fe20003800200 */
[----:B------:R-:W-:Y:S02]  /*0270*/  MOV R22, 0x2a0 ;  /* 0x000002a000167802 */ /* 0x000fe40000000f00 */
[----:B-1----:R-:W-:-:S07]  /*0280*/  MOV R0, UR4 ;  /* 0x0000000400007c02 */ /* 0x002fce0008000f00 */
[----:B-----5:R-:W-:Y:S05]  /*0290*/  CALL.REL.NOINC `($__internal_0_$__cuda_sm20_sqrt_rn_f32_slowpath) ;  /* 0x0000000800347944 */ /* 0x020fea0003c00000 */
[----:B------:R-:W-:Y:S05]  /*02a0*/  BSYNC.RECONVERGENT B1 ;  /* 0x0000000000017941 */ /* 0x000fea0003800200 */
.L_x_3:
[----:B------:R-:W-:Y:S01]  /*02b0*/  MOV R9, R0 ;  /* 0x0000000000097202 */ /* 0x000fe20000000f00 */
[----:B------:R-:W-:Y:S06]  /*02c0*/  BRA `(.L_x_4) ;  /* 0x0000000000107947 */ /* 0x000fec0003800000 */
.L_x_2:
[C---:B-1----:R-:W-:Y:S01]  /*02d0*/  FMUL.FTZ R9, R0.reuse, UR5 ;  /* 0x0000000500097c20 */ /* 0x042fe20008410000 */
[----:B------:R-:W-:-:S03]  /*02e0*/  FMUL.FTZ R10, R0, 0.5 ;  /* 0x3f000000000a7820 */ /* 0x000fc60000410000 */
[----:B------:R-:W-:-:S04]  /*02f0*/  FFMA R0, -R9, R9, UR5 ;  /* 0x0000000509007e23 */ /* 0x000fc80008000109 */
[----:B------:R-:W-:-:S07]  /*0300*/  FFMA R9, R0, R10, R9 ;  /* 0x0000000a00097223 */ /* 0x000fce0000000009 */
.L_x_4:
[----:B------:R-:W0:Y:S01]  /*0310*/  LDC R10, c[0x0][0x3a0] ;  /* 0x0000e800ff0a7b82 */ /* 0x000e220000000800 */
[----:B------:R-:W1:Y:S01]  /*0320*/  LDCU.64 UR8, c[0x0][0x398] ;  /* 0x00007300ff0877ac */ /* 0x000e620008000a00 */
[----:B------:R-:W-:Y:S01]  /*0330*/  HFMA2 R11, -RZ, RZ, 3.390625, 0 ;  /* 0x42c80000ff0b7431 */ /* 0x000fe200000001ff */
[----:B------:R-:W-:Y:S01]  /*0340*/  MOV R18, RZ ;  /* 0x000000ff00127202 */ /* 0x000fe20000000f00 */
[----:B-----5:R-:W-:Y:S01]  /*0350*/  IMAD.MOV.U32 R15, RZ, RZ, R7 ;  /* 0x000000ffff0f7224 */ /* 0x020fe200078e0007 */
[----:B------:R-:W-:Y:S01]  /*0360*/  MOV R13, R6 ;  /* 0x00000006000d7202 */ /* 0x000fe20000000f00 */
[----:B------:R-:W2:Y:S01]  /*0370*/  LDCU UR10, c[0x0][0x394] ;  /* 0x00007280ff0a77ac */ /* 0x000ea20008000800 */
[----:B------:R-:W3:Y:S01]  /*0380*/  LDCU UR4, c[0x0][0x3a4] ;  /* 0x00007480ff0477ac */ /* 0x000ee20008000800 */
[----:B0-----:R-:W-:Y:S01]  /*0390*/  FMUL R0, R10, -0.5 ;  /* 0xbf0000000a007820 */ /* 0x001fe20000400000 */
[----:B------:R-:W-:-:S03]  /*03a0*/  FMUL R9, R9, R10 ;  /* 0x0000000a09097220 */ /* 0x000fc60000400000 */
[----:B-1----:R-:W-:-:S04]  /*03b0*/  FFMA R0, R0, R10, UR9 ;  /* 0x0000000900007e23 */ /* 0x002fc8000800000a */
[----:B------:R-:W-:Y:S01]  /*03c0*/  FMUL R10, R0, UR8 ;  /* 0x00000008000a7c20 */ /* 0x000fe20008400000 */
[----:B--23--:R-:W-:-:S07]  /*03d0*/  MOV R0, R5 ;  /* 0x0000000500007202 */ /* 0x00cfce0000000f00 */
.L_x_11:
[----:B------:R-:W-:Y:S01]  /*03e0*/  ISETP.NE.AND P0, PT, R12, 0x1, PT ;  /* 0x000000010c00780c */ /* 0x000fe20003f05270 */
[----:B------:R-:W-:Y:S01]  /*03f0*/  BSSY.RECONVERGENT B1, `(.L_x_5) ;  /* 0x000004c000017945 */ /* 0x000fe20003800200 */
[----:B------:R-:W-:Y:S02]  /*0400*/  MOV R16, R14 ;  /* 0x0000000e00107202 */ /* 0x000fe40000000f00 */
[----:B------:R-:W-:-:S09]  /*0410*/  MOV R12, RZ ;  /* 0x000000ff000c7202 */ /* 0x000fd20000000f00 */
[----:B------:R-:W-:Y:S05]  /*0420*/  @!P0 BRA `(.L_x_6) ;  /* 0x0000000400208947 */ /* 0x000fea0003800000 */
[----:B------:R-:W-:Y:S01]  /*0430*/  SHF.R.U32.HI R0, RZ, 0x2, R3 ;  /* 0x00000002ff007819 */ /* 0x000fe20000011603 */
[----:B------:R-:W-:Y:S01]  /*0440*/  BSSY.RECONVERGENT B2, `(.L_x_7) ;  /* 0x000003d000027945 */ /* 0x000fe20003800200 */
[----:B------:R-:W-:Y:S02]  /*0450*/  SHF.L.U32 R12, R7, 0x4, RZ ;  /* 0x00000004070c7819 */ /* 0x000fe400000006ff */
[----:B------:R-:W-:Y:S02]  /*0460*/  LOP3.LUT R0, R0, R3, RZ, 0x3c, !PT ;  /* 0x0000000300007212 */ /* 0x000fe400078e3cff */
[----:B------:R-:W-:-:S03]  /*0470*/  MOV R17, 0x3e055027 ;  /* 0x3e05502700117802 */ /* 0x000fc60000000f00 */
[----:B------:R-:W-:-:S05]  /*0480*/  IMAD.SHL.U32 R3, R0, 0x2, RZ ;  /* 0x0000000200037824 */ /* 0x000fca00078e00ff */
[----:B------:R-:W-:-:S04]  /*0490*/  LOP3.LUT R3, R7, R12, R3, 0x96, !PT ;  /* 0x0000000c07037212 */ /* 0x000fc800078e9603 */
[----:B------:R-:W-:Y:S01]  /*04a0*/  LOP3.LUT R13, R3, R0, RZ, 0x3c, !PT ;  /* 0x00000000030d7212 */ /* 0x000fe200078e3cff */
[----:B------:R-:W-:-:S03]  /*04b0*/  HFMA2 R3, -RZ, RZ, 0.1171875, 0 ;  /* 0x2f800000ff037431 */ /* 0x000fc600000001ff */
[C---:B------:R-:W-:Y:S02]  /*04c0*/  IADD3 R0, PT, PT, R2.reuse, 0x587c5, R13 ;  /* 0x000587c502007810 */ /* 0x040fe40007ffe00d */
[----:B------:R-:W-:Y:S02]  /*04d0*/  IADD3 R2, PT, PT, R2, 0xb0f8a, RZ ;  /* 0x000b0f8a02027810 */ /* 0x000fe40007ffe0ff */
[----:B------:R-:W-:-:S05]  /*04e0*/  I2FP.F32.U32 R0, R0 ;  /* 0x0000000000007245 */ /* 0x000fca0000201000 */
[----:B------:R-:W-:-:S05]  /*04f0*/  FFMA R0, R0, R3, 1.1641532182693481445e-10 ;  /* 0x2f00000000007423 */ /* 0x000fca0000000003 */
[----:B------:R-:W-:-:S13]  /*0500*/  FSETP.GEU.AND P0, PT, R0, 1.175494350822287508e-38, PT ;  /* 0x008000000000780b */ /* 0x000fda0003f0e000 */
[----:B------:R-:W-:-:S05]  /*0510*/  @!P0 FMUL R0, R0, 8388608 ;  /* 0x4b00000000008820 */ /* 0x000fca0000400000 */
[----:B------:R-:W-:-:S04]  /*0520*/  IADD3 R3, PT, PT, R0, -0x3f2aaaab, RZ ;  /* 0xc0d5555500037810 */ /* 0x000fc80007ffe0ff */
[----:B------:R-:W-:-:S04]  /*0530*/  LOP3.LUT R15, R3, 0xff800000, RZ, 0xc0, !PT ;  /* 0xff800000030f7812 */ /* 0x000fc800078ec0ff */
[-C--:B------:R-:W-:Y:S02]  /*0540*/  IADD3 R3, PT, PT, R0, -R15.reuse, RZ ;  /* 0x8000000f00037210 */ /* 0x080fe40007ffe0ff */
[----:B------:R-:W-:Y:S02]  /*0550*/  I2FP.F32.S32 R12, R15 ;  /* 0x0000000f000c7245 */ /* 0x000fe40000201400 */
[----:B------:R-:W-:Y:S01]  /*0560*/  MOV R15, 0x7f800000 ;  /* 0x7f800000000f7802 */ /* 0x000fe20000000f00 */
[----:B------:R-:W-:-:S04]  /*0570*/  FADD R14, R3, -1 ;  /* 0xbf800000030e7421 */ /* 0x000fc80000000000 */
[----:B------:R-:W-:-:S04]  /*0580*/  FFMA R3, R14, -R17, 0.14084610342979431152 ;  /* 0x3e1039f60e037423 */ /* 0x000fc80000000811 */
[----:B------:R-:W-:-:S04]  /*0590*/  FFMA R3, R14, R3, -0.12148627638816833496 ;  /* 0xbdf8cdcc0e037423 */ /* 0x000fc80000000003 */
[----:B------:R-:W-:-:S04]  /*05a0*/  FFMA R3, R14, R3, 0.13980610668659210205 ;  /* 0x3e0f29550e037423 */ /* 0x000fc80000000003 */
[----:B------:R-:W-:-:S04]  /*05b0*/  FFMA R3, R14, R3, -0.16684235632419586182 ;  /* 0xbe2ad8b90e037423 */ /* 0x000fc80000000003 */
[----:B------:R-:W-:-:S04]  /*05c0*/  FFMA R3, R14, R3, 0.20012299716472625732 ;  /* 0x3e4ced0b0e037423 */ /* 0x000fc80000000003 */
[----:B------:R-:W-:-:S04]  /*05d0*/  FFMA R3, R14, R3, -0.24999669194221496582 ;  /* 0xbe7fff220e037423 */ /* 0x000fc80000000003 */
[----:B------:R-:W-:-:S04]  /*05e0*/  FFMA R3, R14, R3, 0.33333182334899902344 ;  /* 0x3eaaaa780e037423 */ /* 0x000fc80000000003 */
[----:B------:R-:W-:Y:S01]  /*05f0*/  FFMA R17, R14, R3, -0.5 ;  /* 0xbf0000000e117423 */ /* 0x000fe20000000003 */
[----:B------:R-:W-:Y:S02]  /*0600*/  FSEL R3, RZ, -23, P0 ;  /* 0xc1b80000ff037808 */ /* 0x000fe40000000000 */
[----:B------:R-:W-:Y:S01]  /*0610*/  ISETP.GT.U32.AND P0, PT, R0, 0x7f7fffff, PT ;  /* 0x7f7fffff0000780c */ /* 0x000fe20003f04070 */
[----:B------:R-:W-:Y:S02]  /*0620*/  FMUL R17, R14, R17 ;  /* 0x000000110e117220 */ /* 0x000fe40000400000 */
[----:B------:R-:W-:Y:S01]  /*0630*/  FFMA R12, R12, 1.1920928955078125e-07, R3 ;  /* 0x340000000c0c7823 */ /* 0x000fe20000000003 */
[----:B------:R-:W-:Y:S01]  /*0640*/  SHF.R.U32.HI R3, RZ, 0x2, R4 ;  /* 0x00000002ff037819 */ /* 0x000fe20000011604 */
[----:B------:R-:W-:-:S03]  /*0650*/  FFMA R17, R14, R17, R14 ;  /* 0x000000110e117223 */ /* 0x000fc6000000000e */
[----:B------:R-:W-:Y:S01]  /*0660*/  LOP3.LUT R3, R3, R4, RZ, 0x3c, !PT ;  /* 0x0000000403037212 */ /* 0x000fe200078e3cff */
[----:B------:R-:W-:Y:S01]  /*0670*/  FFMA R17, R12, 0.69314718246459960938, R17 ;  /* 0x3f3172180c117823 */ /* 0x000fe20000000011 */
[----:B------:R-:W-:Y:S02]  /*0680*/  IMAD.SHL.U32 R4, R13, 0x10, RZ ;  /* 0x000000100d047824 */ /* 0x000fe400078e00ff */
[C---:B------:R-:W-:Y:S01]  /*0690*/  SHF.L.U32 R12, R3.reuse, 0x1, RZ ;  /* 0x00000001030c7819 */ /* 0x040fe200000006ff */
[C---:B------:R-:W-:Y:S01]  /*06a0*/  @P0 FFMA R17, R0.reuse, R15, +INF ;  /* 0x7f80000000110423 */ /* 0x040fe2000000000f */
[----:B------:R-:W-:Y:S02]  /*06b0*/  FSETP.NEU.AND P0, PT, R0, RZ, PT ;  /* 0x000000ff0000720b */ /* 0x000fe40003f0d000 */
[----:B------:R-:W-:Y:S01]  /*06c0*/  LOP3.LUT R4, R3, R12, R4, 0x96, !PT ;  /* 0x0000000c03047212 */ /* 0x000fe200078e9604 */
[----:B------:R-:W-:-:S03]  /*06d0*/  FMUL R17, R17, -2 ;  /* 0xc000000011117820 */ /* 0x000fc60000400000 */
[----:B------:R-:W-:Y:S02]  /*06e0*/  LOP3.LUT R15, R4, R13, RZ, 0x3c, !PT ;  /* 0x0000000d040f7212 */ /* 0x000fe400078e3cff */
[----:B------:R-:W-:Y:S02]  /*06f0*/  FSEL R17, R17, +INF , P0 ;  /* 0x7f80000011117808 */ /* 0x000fe40000000000 */
[----:B------:R-:W-:Y:S02]  /*0700*/  IADD3 R0, PT, PT, R15, R2, RZ ;  /* 0x000000020f007210 */ /* 0x000fe40007ffe0ff */
[----:B------:R-:W-:Y:S01]  /*0710*/  IADD3 R3, PT, PT, R17, -0xd000000, RZ ;  /* 0xf300000011037810 */ /* 0x000fe20007ffe0ff */
[----:B------:R0:W1:Y:S01]  /*0720*/  MUFU.RSQ R4, R17 ;  /* 0x0000001100047308 */ /* 0x0000620000001400 */
[----:B------:R-:W-:Y:S02]  /*0730*/  I2FP.F32.U32 R0, R0 ;  /* 0x0000000000007245 */ /* 0x000fe40000201000 */
[----:B------:R-:W-:Y:S01]  /*0740*/  ISETP.GT.U32.AND P0, PT, R3, 0x727fffff, PT ;  /* 0x727fffff0300780c */ /* 0x000fe20003f04070 */
[----:B------:R-:W-:-:S05]  /*0750*/  HFMA2 R3, -RZ, RZ, 0.1495361328125, 0.0004794597625732421875 ;  /* 0x30c90fdbff037431 */ /* 0x000fca00000001ff */
[----:B------:R-:W-:-:S07]  /*0760*/  FFMA R3, R0, R3, 7.314590599882819788e-10 ;  /* 0x30490fdb00037423 */ /* 0x000fce0000000003 */
[----:B0-----:R-:W-:Y:S05]  /*0770*/  @!P0 BRA `(.L_x_8) ;  /* 0x0000000000148947 */ /* 0x001fea0003800000 */
[----:B------:R-:W-:Y:S02]  /*0780*/  MOV R0, R17 ;  /* 0x0000001100007202 */ /* 0x000fe40000000f00 */
[----:B------:R-:W-:-:S07]  /*0790*/  MOV R22, 0x7b0 ;  /* 0x000007b000167802 */ /* 0x000fce0000000f00 */
[----:B-1----:R-:W-:Y:S05]  /*07a0*/  CALL.REL.NOINC `($__internal_0_$__cuda_sm20_sqrt_rn_f32_slowpath) ;  /* 0x0000000000f07944 */ /* 0x002fea0003c00000 */
[----:B------:R-:W-:Y:S01]  /*07b0*/  MOV R14, R0 ;  /* 0x00000000000e7202 */ /* 0x000fe20000000f00 */
[----:B------:R-:W-:Y:S06]  /*07c0*/  BRA `(.L_x_9) ;  /* 0x0000000000107947 */ /* 0x000fec0003800000 */
.L_x_8:
[----:B-1----:R-:W-:Y:S01]  /*07d0*/  FMUL.FTZ R14, R17, R4 ;  /* 0x00000004110e7220 */ /* 0x002fe20000410000 */
[----:B------:R-:W-:-:S03]  /*07e0*/  FMUL.FTZ R0, R4, 0.5 ;  /* 0x3f00000004007820 */ /* 0x000fc60000410000 */
[----:B------:R-:W-:-:S04]  /*07f0*/  FFMA R17, -R14, R14, R17 ;  /* 0x0000000e0e117223 */ /* 0x000fc80000000111 */
[----:B------:R-:W-:-:S07]  /*0800*/  FFMA R14, R17, R0, R14 ;  /* 0x00000000110e7223 */ /* 0x000fce000000000e */
.L_x_9:
[----:B------:R-:W-:Y:S05]  /*0810*/  BSYNC.RECONVERGENT B2 ;  /* 0x0000000000027941 */ /* 0x000fea0003800200 */
.L_x_7:
[----:B------:R-:W-:Y:S01]  /*0820*/  FMUL.RZ R19, R3, 0.15915493667125701904 ;  /* 0x3e22f98303137820 */ /* 0x000fe2000040c000 */
[----:B------:R-:W-:Y:S02]  /*0830*/  HFMA2 R12, -RZ, RZ, 0, 5.9604644775390625e-08 ;  /* 0x00000001ff0c7431 */ /* 0x000fe400000001ff */
[----:B------:R-:W-:Y:S01]  /*0840*/  IMAD.MOV.U32 R0, RZ, RZ, R7 ;  /* 0x000000ffff007224 */ /* 0x000fe200078e0007 */
[----:B------:R-:W-:Y:S01]  /*0850*/  MOV R4, R6 ;  /* 0x0000000600047202 */ /* 0x000fe20000000f00 */
[----:B------:R-:W0:Y:S08]  /*0860*/  MUFU.SIN R3, R19 ;  /* 0x0000001300037308 */ /* 0x000e300000000400 */
[----:B------:R-:W1:Y:S01]  /*0870*/  MUFU.COS R17, R19 ;  /* 0x0000001300117308 */ /* 0x000e620000000000 */
[-C--:B0-----:R-:W-:Y:S01]  /*0880*/  FMUL R16, R3, R14.reuse ;  /* 0x0000000e03107220 */ /* 0x081fe20000400000 */
[----:B------:R-:W-:Y:S01]  /*0890*/  MOV R3, R5 ;  /* 0x0000000500037202 */ /* 0x000fe20000000f00 */
[----:B-1----:R-:W-:-:S07]  /*08a0*/  FMUL R14, R17, R14 ;  /* 0x0000000e110e7220 */ /* 0x002fce0000400000 */
.L_x_6:
[----:B------:R-:W-:Y:S05]  /*08b0*/  BSYNC.RECONVERGENT B1 ;  /* 0x0000000000017941 */ /* 0x000fea0003800200 */
.L_x_5:
[----:B------:R-:W-:Y:S02]  /*08c0*/  HFMA2 R6, -RZ, RZ, 0.96630859375, -0.0022525787353515625 ;  /* 0x3bbb989dff067431 */ /* 0x000fe400000001ff */
[----:B------:R-:W-:Y:S01]  /*08d0*/  FFMA R5, R9, R16, R10 ;  /* 0x0000001009057223 */ /* 0x000fe2000000000a */
[----:B------:R-:W-:-:S03]  /*08e0*/  MOV R7, 0x437c0000 ;  /* 0x437c000000077802 */ /* 0x000fc60000000f00 */
[----:B------:R-:W-:-:S04]  /*08f0*/  FFMA.SAT R6, R5, R6, 0.5 ;  /* 0x3f00000005067423 */ /* 0x000fc80000002006 */
[----:B------:R-:W-:-:S04]  /*0900*/  FFMA.RM R6, R6, R7, 12582913 ;  /* 0x4b40000106067423 */ /* 0x000fc80000004007 */
[C---:B------:R-:W-:Y:S01]  /*0910*/  FADD R16, R6.reuse, -12583039 ;  /* 0xcb40007f06107421 */ /* 0x040fe20000000000 */
[----:B------:R-:W-:-:S03]  /*0920*/  SHF.L.U32 R6, R6, 0x17, RZ ;  /* 0x0000001706067819 */ /* 0x000fc600000006ff */
[----:B------:R-:W-:-:S04]  /*0930*/  FFMA R16, R5, 1.4426950216293334961, -R16 ;  /* 0x3fb8aa3b05107823 */ /* 0x000fc80000000810 */
[----:B------:R-:W-:-:S04]  /*0940*/  FFMA R16, R5, 1.925963033500011079e-08, R16 ;  /* 0x32a5706005107823 */ /* 0x000fc80000000010 */
[----:B------:R-:W0:Y:S02]  /*0950*/  MUFU.EX2 R5, R16 ;  /* 0x0000001000057308 */ /* 0x000e240000000800 */
[----:B0-----:R-:W-:Y:S01]  /*0960*/  FMUL R6, R6, R5 ;  /* 0x0000000506067220 */ /* 0x001fe20000400000 */
[----:B------:R-:W-:-:S03]  /*0970*/  IMAD.MOV.U32 R5, RZ, RZ, RZ ;  /* 0x000000ffff057224 */ /* 0x000fc600078e00ff */
[----:B------:R-:W-:-:S05]  /*0980*/  FMUL R11, R6, R11 ;  /* 0x0000000b060b7220 */ /* 0x000fca0000400000 */
[----:B------:R-:W-:-:S13]  /*0990*/  FSETP.GT.AND P0, PT, R11, UR4, PT ;  /* 0x000000040b007c0b */ /* 0x000fda000bf04000 */
[----:B------:R-:W-:Y:S05]  /*09a0*/  @P0 BRA `(.L_x_10) ;  /* 0x0000000000240947 */ /* 0x000fea0003800000 */
[----:B------:R-:W-:Y:S02]  /*09b0*/  IADD3 R18, PT, PT, R18, 0x1, RZ ;  /* 0x0000000112127810 */ /* 0x000fe40007ffe0ff */
[----:B------:R-:W-:Y:S02]  /*09c0*/  MOV R5, R0 ;  /* 0x0000000000057202 */ /* 0x000fe40000000f00 */
[----:B------:R-:W-:Y:S02]  /*09d0*/  ISETP.NE.AND P0, PT, R18, UR10, PT ;  /* 0x0000000a12007c0c */ /* 0x000fe4000bf05270 */
[----:B------:R-:W-:Y:S02]  /*09e0*/  MOV R6, R13 ;  /* 0x0000000d00067202 */ /* 0x000fe40000000f00 */
[----:B------:R-:W-:-:S09]  /*09f0*/  MOV R7, R15 ;  /* 0x0000000f00077202 */ /* 0x000fd20000000f00 */
[----:B------:R-:W-:Y:S05]  /*0a00*/  @P0 BRA `(.L_x_11) ;  /* 0xfffffff800740947 */ /* 0x000fea000383ffff */
.L_x_1:
[----:B------:R-:W0:Y:S02]  /*0a10*/  LDCU UR5, c[0x0][0x3a8] ;  /* 0x00007500ff0577ac */ /* 0x000e240008000800 */
[----:B0-----:R-:W-:-:S05]  /*0a20*/  FADD R5, R11, -UR5 ;  /* 0x800000050b057e21 */ /* 0x001fca0008000000 */
[----:B------:R-:W-:-:S07]  /*0a30*/  FMNMX R5, RZ, R5, !PT ;  /* 0x00000005ff057209 */ /* 0x000fce0007800000 */
.L_x_10:
[----:B------:R-:W-:Y:S05]  /*0a40*/  BSYNC.RECONVERGENT B0 ;  /* 0x0000000000007941 */ /* 0x000fea0003800200 */
.L_x_0:
[----:B------:R-:W0:Y:S01]  /*0a50*/  LDC R0, c[0x0][0x3ac] ;  /* 0x0000eb00ff007b82 */ /* 0x000e220000000800 */
[----:B------:R-:W0:Y:S01]  /*0a60*/  LDCU UR5, c[0x0][0x3b0] ;  /* 0x00007600ff0577ac */ /* 0x000e220008000800 */
[----:B------:R-:W-:Y:S01]  /*0a70*/  HFMA2 R3, -RZ, RZ, 0.96630859375, -0.0022525787353515625 ;  /* 0x3bbb989dff037431 */ /* 0x000fe200000001ff */
[----:B------:R-:W-:Y:S01]  /*0a80*/  MOV R7, 0x437c0000 ;  /* 0x437c000000077802 */ /* 0x000fe20000000f00 */
[----:B0-----:R-:W-:-:S04]  /*0a90*/  FMUL R0, R0, -UR5 ;  /* 0x8000000500007c20 */ /* 0x001fc80008400000 */
[----:B------:R-:W-:-:S04]  /*0aa0*/  FFMA.SAT R2, R0, R3, 0.5 ;  /* 0x3f00000000027423 */ /* 0x000fc80000002003 */
[----:B------:R-:W-:-:S04]  /*0ab0*/  FFMA.RM R4, R2, R7, 12582913 ;  /* 0x4b40000102047423 */ /* 0x000fc80000004007 */
[C---:B------:R-:W-:Y:S01]  /*0ac0*/  FADD R3, R4.reuse, -12583039 ;  /* 0xcb40007f04037421 */ /* 0x040fe20000000000 */
[----:B------:R-:W-:-:S03]  /*0ad0*/  IMAD.SHL.U32 R4, R4, 0x800000, RZ ;  /* 0x0080000004047824 */ /* 0x000fc600078e00ff */
[C---:B------:R-:W-:Y:S02]  /*0ae0*/  FFMA R7, R0.reuse, 1.4426950216293334961, -R3 ;  /* 0x3fb8aa3b00077823 */ /* 0x040fe40000000803 */
[----:B------:R-:W0:Y:S02]  /*0af0*/  LDC.64 R2, c[0x0][0x380] ;  /* 0x0000e000ff027b82 */ /* 0x000e240000000a00 */
[----:B------:R-:W-:-:S06]  /*0b00*/  FFMA R7, R0, 1.925963033500011079e-08, R7 ;  /* 0x32a5706000077823 */ /* 0x000fcc0000000007 */
[----:B------:R-:W1:Y:S01]  /*0b10*/  MUFU.EX2 R7, R7 ;  /* 0x0000000700077308 */ /* 0x000e620000000800 */
[----:B0-----:R-:W-:-:S04]  /*0b20*/  IMAD.WIDE R8, R8, 0x4, R2 ;  /* 0x0000000408087825 */ /* 0x001fc800078e0202 */
[----:B-1----:R-:W-:-:S04]  /*0b30*/  FMUL R4, R4, R7 ;  /* 0x0000000704047220 */ /* 0x002fc80000400000 */
[----:B------:R-:W-:-:S05]  /*0b40*/  FMUL R5, R4, R5 ;  /* 0x0000000504057220 */ /* 0x000fca0000400000 */
[----:B------:R-:W-:Y:S01]  /*0b50*/  STG.E desc[UR6][R8.64], R5 ;  /* 0x0000000508007986 */ /* 0x000fe2000c101906 */
[----:B------:R-:W-:Y:S05]  /*0b60*/  EXIT ;  /* 0x000000000000794d */ /* 0x000fea0003800000 */
        .weak           $__internal_0_$__cuda_sm20_sqrt_rn_f32_slowpath
        .type           $__internal_0_$__cuda_sm20_sqrt_rn_f32_slowpath,@function
        .size           $__internal_0_$__cuda_sm20_sqrt_rn_f32_slowpath,(.L_x_38 - $__internal_0_$__cuda_sm20_sqrt_rn_f32_slowpath)
$__internal_0_$__cuda_sm20_sqrt_rn_f32_slowpath:
[----:B------:R-:W-:-:S13]  /*0b70*/  LOP3.LUT P0, RZ, R0, 0x7fffffff, RZ, 0xc0, !PT ;  /* 0x7fffffff00ff7812 */ /* 0x000fda000780c0ff */
[----:B------:R-:W-:Y:S01]  /*0b80*/  @!P0 MOV R16, R0 ;  /* 0x0000000000108202 */ /* 0x000fe20000000f00 */
[----:B------:R-:W-:Y:S06]  /*0b90*/  @!P0 BRA `(.L_x_12) ;  /* 0x0000000000408947 */ /* 0x000fec0003800000 */
[----:B------:R-:W-:-:S13]  /*0ba0*/  FSETP.GEU.FTZ.AND P0, PT, R0, RZ, PT ;  /* 0x000000ff0000720b */ /* 0x000fda0003f1e000 */
[----:B------:R-:W-:Y:S01]  /*0bb0*/  @!P0 MOV R16, 0x7fffffff ;  /* 0x7fffffff00108802 */ /* 0x000fe20000000f00 */
[----:B------:R-:W-:Y:S06]  /*0bc0*/  @!P0 BRA `(.L_x_12) ;  /* 0x0000000000348947 */ /* 0x000fec0003800000 */
[----:B------:R-:W-:-:S13]  /*0bd0*/  FSETP.GTU.FTZ.AND P0, PT, |R0|, +INF , PT ;  /* 0x7f8000000000780b */ /* 0x000fda0003f1c200 */
[----:B------:R-:W-:Y:S01]  /*0be0*/  @P0 FADD.FTZ R16, R0, 1 ;  /* 0x3f80000000100421 */ /* 0x000fe20000010000 */
[----:B------:R-:W-:Y:S06]  /*0bf0*/  @P0 BRA `(.L_x_12) ;  /* 0x0000000000280947 */ /* 0x000fec0003800000 */
[----:B------:R-:W-:-:S13]  /*0c00*/  FSETP.NEU.FTZ.AND P0, PT, |R0|, +INF , PT ;  /* 0x7f8000000000780b */ /* 0x000fda0003f1d200 */
[----:B------:R-:W-:-:S04]  /*0c10*/  @P0 FFMA R17, R0, 1.84467440737095516160e+19, RZ ;  /* 0x5f80000000110823 */ /* 0x000fc800000000ff */
[----:B------:R-:W0:Y:S02]  /*0c20*/  @P0 MUFU.RSQ R16, R17 ;  /* 0x0000001100100308 */ /* 0x000e240000001400 */
[----:B0-----:R-:W-:Y:S01]  /*0c30*/  @P0 FMUL.FTZ R20, R17, R16 ;  /* 0x0000001011140220 */ /* 0x001fe20000410000 */
[----:B------:R-:W-:Y:S01]  /*0c40*/  @P0 FMUL.FTZ R21, R16, 0.5 ;  /* 0x3f00000010150820 */ /* 0x000fe20000410000 */
[----:B------:R-:W-:Y:S02]  /*0c50*/  @!P0 MOV R16, R0 ;  /* 0x0000000000108202 */ /* 0x000fe40000000f00 */
[----:B------:R-:W-:-:S04]  /*0c60*/  @P0 FADD.FTZ R19, -R20, -RZ ;  /* 0x800000ff14130221 */ /* 0x000fc80000010100 */
[----:B------:R-:W-:-:S04]  /*0c70*/  @P0 FFMA R19, R20, R19, R17 ;  /* 0x0000001314130223 */ /* 0x000fc80000000011 */
[----:B------:R-:W-:-:S04]  /*0c80*/  @P0 FFMA R19, R19, R21, R20 ;  /* 0x0000001513130223 */ /* 0x000fc80000000014 */
[----:B------:R-:W-:-:S07]  /*0c90*/  @P0 FMUL.FTZ R16, R19, 2.3283064365386962891e-10 ;  /* 0x2f80000013100820 */ /* 0x000fce0000410000 */
.L_x_12:
[----:B------:R-:W-:Y:S01]  /*0ca0*/  HFMA2 R17, -RZ, RZ, 0, 0 ;  /* 0x00000000ff117431 */ /* 0x000fe200000001ff */
[----:B------:R-:W-:Y:S02]  /*0cb0*/  MOV R0, R16 ;  /* 0x0000001000007202 */ /* 0x000fe40000000f00 */
[----:B------:R-:W-:-:S04]  /*0cc0*/  MOV R16, R22 ;  /* 0x0000001600107202 */ /* 0x000fc80000000f00 */
[----:B------:R-:W-:Y:S05]  /*0cd0*/  RET.REL.NODEC R16 `(_Z20barrierOptionPricingPfP17curandStateXORWOWiifffffff) ;  /* 0xfffffff010c87950 */ /* 0x000fea0003c3ffff */
.L_x_13:
[----:B------:R-:W-:-:S00]  /*0ce0*/  BRA `(.L_x_13) ;  /* 0xfffffffc00fc7947 */ /* 0x000fc0000383ffff */
[----:B------:R-:W-:-:S00]  /*0cf0*/  NOP ;  /* 0x0000000000007918 */ /* 0x000fc00000000000 */
        /* <DEDUP_REMOVED lines=8> */
.L_x_38:


//--------------------- .text._Z15blackScholesPDEPfiffffff --------------------------
	.section	.text._Z15blackScholesPDEPfiffffff,"ax",@progbits
	.align	128
        .global         _Z15blackScholesPDEPfiffffff
        .type           _Z15blackScholesPDEPfiffffff,@function
        .size           _Z15blackScholesPDEPfiffffff,(.L_x_41 - _Z15blackScholesPDEPfiffffff)
        .other          _Z15blackScholesPDEPfiffffff,@"STO_CUDA_ENTRY STV_DEFAULT"
_Z15blackScholesPDEPfiffffff:
.text._Z15blackScholesPDEPfiffffff:
        /* <DEDUP_REMOVED lines=17> */
[----:B0-----:R-:W-:-:S13]  /*0110*/  ISETP.GT.AND P0, PT, R5, UR6, PT ;  /* 0x0000000605007c0c */ /* 0x001fda000bf04270 */
[----:B------:R-:W-:Y:S05]  /*0120*/  @P0 EXIT ;  /* 0x000000000000094d */ /* 0x000fea0003800000 */
[----:B------:R-:W0:Y:S01]  /*0130*/  LDC R7, c[0x0][0x3a0] ;  /* 0x0000e800ff077b82 */ /* 0x000e220000000800 */
[----:B------:R-:W0:Y:S01]  /*0140*/  LDCU UR6, c[0x0][0x390] ;  /* 0x00007200ff0677ac */ /* 0x000e220008000800 */
[----:B------:R-:W-:Y:S01]  /*0150*/  I2FP.F32.S32 R0, R5 ;  /* 0x0000000500007245 */ /* 0x000fe20000201400 */
[----:B------:R-:W1:Y:S05]  /*0160*/  LDCU.64 UR4, c[0x0][0x358] ;  /* 0x00006b00ff0477ac */ /* 0x000e6a0008000a00 */
[----:B------:R-:W2:Y:S01]  /*0170*/  LDC.64 R2, c[0x0][0x380] ;  /* 0x0000e000ff027b82 */ /* 0x000ea20000000a00 */
[----:B0-----:R-:W-:Y:S01]  /*0180*/  FFMA R0, R0, UR6, -R7 ;  /* 0x0000000600007c23 */ /* 0x001fe20008000807 */
[----:B--2---:R-:W-:-:S04]  /*0190*/  IMAD.WIDE R2, R5, 0x4, R2 ;  /* 0x0000000405027825 */ /* 0x004fc800078e0202 */
[----:B------:R-:W-:-:S05]  /*01a0*/  FMNMX R5, RZ, R0, !PT ;  /* 0x00000000ff057209 */ /* 0x000fca0007800000 */
[----:B-1----:R-:W-:Y:S01]  /*01b0*/  STG.E desc[UR4][R2.64], R5 ;  /* 0x0000000502007986 */ /* 0x002fe2000c101904 */
[----:B------:R-:W-:Y:S05]  /*01c0*/  EXIT ;  /* 0x000000000000794d */ /* 0x000fea0003800000 */
.L_x_14:
        /* <DEDUP_REMOVED lines=11> */
.L_x_41:


//--------------------- .text._Z16initCurandStatesP17curandStateXORWOWyi --------------------------
	.section	.text._Z16initCurandStatesP17curandStateXORWOWyi,"ax",@progbits
	.align	128
        .global         _Z16initCurandStatesP17curandStateXORWOWyi
        .type           _Z16initCurandStatesP17curandStateXORWOWyi,@function
        .size           _Z16initCurandStatesP17curandStateXORWOWyi,(.L_x_42 - _Z16initCurandStatesP17curandStateXORWOWyi)
        .other          _Z16initCurandStatesP17curandStateXORWOWyi,@"STO_CUDA_ENTRY STV_DEFAULT"
_Z16initCurandStatesP17curandStateXORWOWyi:
.text._Z16initCurandStatesP17curandStateXORWOWyi:
        /* <DEDUP_REMOVED lines=10> */
[----:B0-----:R-:W-:-:S07]  /*00a0*/  VIADD R0, R0, UR6 ;  /* 0x0000000600007c36 */ /* 0x001fce0008000000 */
        /* <DEDUP_REMOVED lines=8> */
[----:B------:R-:W0:Y:S01]  /*0130*/  LDC.64 R2, c[0x0][0x388] ;  /* 0x0000e200ff027b82 */ /* 0x000e220000000a00 */
[----:B------:R-:W1:Y:S01]  /*0140*/  LDCU.64 UR4, c[0x0][0x358] ;  /* 0x00006b00ff0477ac */ /* 0x000e620008000a00 */
[----:B------:R-:W-:Y:S01]  /*0150*/  ISETP.NE.AND P0, PT, R13, RZ, PT ;  /* 0x000000ff0d00720c */ /* 0x000fe20003f05270 */
[----:B------:R-:W-:Y:S05]  /*0160*/  BSSY.RECONVERGENT B0, `(.L_x_15) ;  /* 0x00000e1000007945 */ /* 0x000fea0003800200 */
[----:B------:R-:W2:Y:S01]  /*0170*/  LDC.64 R6, c[0x0][0x380] ;  /* 0x0000e000ff067b82 */ /* 0x000ea20000000a00 */
[----:B0-----:R-:W-:Y:S02]  /*0180*/  LOP3.LUT R0, R2, 0xaad26b49, RZ, 0x3c, !PT ;  /* 0xaad26b4902007812 */ /* 0x001fe400078e3cff */
[----:B------:R-:W-:-:S03]  /*0190*/  LOP3.LUT R2, R3, 0xf7dcefdd, RZ, 0x3c, !PT ;  /* 0xf7dcefdd03027812 */ /* 0x000fc600078e3cff */
[----:B------:R-:W-:Y:S02]  /*01a0*/  IMAD R0, R0, 0x4182bed5, RZ ;  /* 0x4182bed500007824 */ /* 0x000fe400078e02ff */
[----:B------:R-:W-:Y:S02]  /*01b0*/  IMAD R3, R2, -0x658354e5, RZ ;  /* 0x9a7cab1b02037824 */ /* 0x000fe400078e02ff */
[----:B--2---:R-:W-:Y:S01]  /*01c0*/  IMAD.WIDE R6, R13, 0x30, R6 ;  /* 0x000000300d067825 */ /* 0x004fe200078e0206 */
[C---:B------:R-:W-:Y:S02]  /*01d0*/  LOP3.LUT R8, R0.reuse, 0x159a55e5, RZ, 0x3c, !PT ;  /* 0x159a55e500087812 */ /* 0x040fe400078e3cff */
[C---:B------:R-:W-:Y:S01]  /*01e0*/  IADD3 R4, PT, PT, R0.reuse, 0x64f0c9, R3 ;  /* 0x0064f0c900047810 */ /* 0x040fe20007ffe003 */
[C---:B------:R-:W-:Y:S01]  /*01f0*/  VIADD R5, R0.reuse, 0x75bcd15 ;  /* 0x075bcd1500057836 */ /* 0x040fe20000000000 */
[----:B------:R-:W-:Y:S01]  /*0200*/  LOP3.LUT R10, R3, 0x5491333, RZ, 0x3c, !PT ;  /* 0x05491333030a7812 */ /* 0x000fe200078e3cff */
[----:B------:R-:W-:-:S02]  /*0210*/  VIADD R11, R0, 0x583f19 ;  /* 0x00583f19000b7836 */ /* 0x000fc40000000000 */
[----:B------:R-:W-:Y:S01]  /*0220*/  VIADD R9, R3, 0x1f123bb5 ;  /* 0x1f123bb503097836 */ /* 0x000fe20000000000 */
[----:B-1----:R0:W-:Y:S04]  /*0230*/  STG.E.64 desc[UR4][R6.64], R4 ;  /* 0x0000000406007986 */ /* 0x0021e8000c101b04 */
[----:B------:R0:W-:Y:S04]  /*0240*/  STG.E.64 desc[UR4][R6.64+0x8], R8 ;  /* 0x0000080806007986 */ /* 0x0001e8000c101b04 */
[----:B------:R0:W-:Y:S01]  /*0250*/  STG.E.64 desc[UR4][R6.64+0x10], R10 ;  /* 0x0000100a06007986 */ /* 0x0001e2000c101b04 */
[----:B------:R-:W-:Y:S05]  /*0260*/  @!P0 BRA `(.L_x_16) ;  /* 0x0000000c00408947 */ /* 0x000fea0003800000 */
[----:B------:R-:W-:Y:S01]  /*0270*/  SHF.R.S32.HI R0, RZ, 0x1f, R13 ;  /* 0x0000001fff007819 */ /* 0x000fe2000001140d */
[----:B------:R-:W-:-:S07]  /*0280*/  IMAD.MOV.U32 R12, RZ, RZ, RZ ;  /* 0x000000ffff0c7224 */ /* 0x000fce00078e00ff */
.L_x_22:
[----:B-1----:R-:W-:Y:S01]  /*0290*/  LOP3.LUT R2, R13, 0x3, RZ, 0xc0, !PT ;  /* 0x000000030d027812 */ /* 0x002fe200078ec0ff */
[----:B------:R-:W-:Y:S03]  /*02a0*/  BSSY.RECONVERGENT B1, `(.L_x_17) ;  /* 0x00000c6000017945 */ /* 0x000fe60003800200 */
[----:B------:R-:W-:-:S04]  /*02b0*/  ISETP.NE.U32.AND P0, PT, R2, RZ, PT ;  /* 0x000000ff0200720c */ /* 0x000fc80003f05070 */
[----:B------:R-:W-:-:S13]  /*02c0*/  ISETP.NE.AND.EX P0, PT, RZ, RZ, PT, P0 ;  /* 0x000000ffff00720c */ /* 0x000fda0003f05300 */
[----:B------:R-:W-:Y:S05]  /*02d0*/  @!P0 BRA `(.L_x_18) ;  /* 0x0000000c00088947 */ /* 0x000fea0003800000 */
[----:B0-----:R-:W0:Y:S01]  /*02e0*/  LDC.64 R8, c[0x4][RZ] ;  /* 0x01000000ff087b82 */ /* 0x001e220000000a00 */
[----:B------:R-:W-:Y:S02]  /*02f0*/  IMAD.MOV.U32 R14, RZ, RZ, RZ ;  /* 0x000000ffff0e7224 */ /* 0x000fe400078e00ff */
[----:B0-----:R-:W-:-:S07]  /*0300*/  IMAD.WIDE.U32 R8, R12, 0xc80, R8 ;  /* 0x00000c800c087825 */ /* 0x001fce00078e0008 */
.L_x_21:
[----:B-1----:R-:W-:Y:S01]  /*0310*/  IMAD.MOV.U32 R15, RZ, RZ, RZ ;  /* 0x000000ffff0f7224 */ /* 0x002fe200078e00ff */
[----:B------:R-:W-:Y:S01]  /*0320*/  CS2R R2, SRZ ;  /* 0x0000000000027805 */ /* 0x000fe2000001ff00 */
[----:B------:R-:W-:Y:S01]  /*0330*/  IMAD.MOV.U32 R17, RZ, RZ, RZ ;  /* 0x000000ffff117224 */ /* 0x000fe200078e00ff */
[----:B------:R-:W-:-:S07]  /*0340*/  CS2R R4, SRZ ;  /* 0x0000000000047805 */ /* 0x000fce000001ff00 */
.L_x_20:
[----:B------:R-:W-:-:S05]  /*0350*/  IMAD.WIDE.U32 R10, R17, 0x4, R6 ;  /* 0x00000004110a7825 */ /* 0x000fca00078e0006 */
[----:B------:R0:W5:Y:S01]  /*0360*/  LDG.E R16, desc[UR4][R10.64+0x4] ;  /* 0x000004040a107981 */ /* 0x000162000c1e1900 */
[----:B------:R-:W-:-:S07]  /*0370*/  IMAD.MOV.U32 R19, RZ, RZ, RZ ;  /* 0x000000ffff137224 */ /* 0x000fce00078e00ff */
.L_x_19:
[----:B-----5:R-:W-:Y:S01]  /*0380*/  SHF.R.U32.HI R24, RZ, R19, R16 ;  /* 0x00000013ff187219 */ /* 0x020fe20000011610 */
[----:B0-----:R-:W-:-:S03]  /*0390*/  IMAD.SHL.U32 R10, R17, 0x20, RZ ;  /* 0x00000020110a7824 */ /* 0x001fc600078e00ff */
[----:B------:R-:W-:Y:S01]  /*03a0*/  LOP3.LUT R11, R24, 0x1, RZ, 0xc0, !PT ;  /* 0x00000001180b7812 */ /* 0x000fe200078ec0ff */
[----:B------:R-:W-:-:S03]  /*03b0*/  IMAD.IADD R10, R10, 0x1, R19 ;  /* 0x000000010a0a7824 */ /* 0x000fc600078e0213 */
[----:B------:R-:W-:Y:S01]  /*03c0*/  ISETP.NE.U32.AND P0, PT, R11, 0x1, PT ;  /* 0x000000010b00780c */ /* 0x000fe20003f05070 */
[----:B------:R-:W-:-:S03]  /*03d0*/  IMAD R11, R10, 0x5, RZ ;  /* 0x000000050a0b7824 */ /* 0x000fc600078e02ff */
[----:B------:R-:W-:Y:S01]  /*03e0*/  R2P PR, R24, 0x7e ;  /* 0x0000007e18007804 */ /* 0x000fe20000000000 */
[----:B------:R-:W-:-:S08]  /*03f0*/  IMAD.WIDE.U32 R10, R11, 0x4, R8 ;  /* 0x000000040b0a7825 */ /* 0x000fd000078e0008 */
[----:B------:R-:W2:Y:S04]  /*0400*/  @!P0 LDG.E R18, desc[UR4][R10.64] ;  /* 0x000000040a128981 */ /* 0x000ea8000c1e1900 */
[----:B------:R-:W3:Y:S04]  /*0410*/  @!P0 LDG.E R20, desc[UR4][R10.64+0x10] ;  /* 0x000010040a148981 */ /* 0x000ee8000c1e1900 */
[----:B------:R-:W4:Y:S04]  /*0420*/  @P1 LDG.E R22, desc[UR4][R10.64+0x14] ;  /* 0x000014040a161981 */ /* 0x000f28000c1e1900 */
[----:B------:R-:W4:Y:S04]  /*0430*/  @P2 LDG.E R26, desc[UR4][R10.64+0x28] ;  /* 0x000028040a1a2981 */ /* 0x000f28000c1e1900 */
[----:B------:R-:W4:Y:S04]  /*0440*/  @!P0 LDG.E R21, desc[UR4][R10.64+0x4] ;  /* 0x000004040a158981 */ /* 0x000f28000c1e1900 */
[----:B------:R-:W4:Y:S04]  /*0450*/  @!P0 LDG.E R23, desc[UR4][R10.64+0xc] ;  /* 0x00000c040a178981 */ /* 0x000f28000c1e1900 */
[----:B------:R-:W4:Y:S04]  /*0460*/  @P1 LDG.E R25, desc[UR4][R10.64+0x18] ;  /* 0x000018040a191981 */ /* 0x000f28000c1e1900 */
[----:B------:R-:W4:Y:S04]  /*0470*/  @P3 LDG.E R28, desc[UR4][R10.64+0x3c] ;  /* 0x00003c040a1c3981 */ /* 0x000f28000c1e1900 */
[----:B------:R-:W4:Y:S01]  /*0480*/  @P6 LDG.E R27, desc[UR4][R10.64+0x7c] ;  /* 0x00007c040a1b6981 */ /* 0x000f22000c1e1900 */
[----:B--2---:R-:W-:-:S03]  /*0490*/  @!P0 LOP3.LUT R15, R15, R18, RZ, 0x3c, !PT ;  /* 0x000000120f0f8212 */ /* 0x004fc600078e3cff */
[----:B------:R-:W2:Y:S01]  /*04a0*/  @!P0 LDG.E R18, desc[UR4][R10.64+0x8] ;  /* 0x000008040a128981 */ /* 0x000ea2000c1e1900 */
[----:B---3--:R-:W-:-:S03]  /*04b0*/  @!P0 LOP3.LUT R3, R3, R20, RZ, 0x3c, !PT ;  /* 0x0000001403038212 */ /* 0x008fc600078e3cff */
[----:B------:R-:W3:Y:S01]  /*04c0*/  @P1 LDG.E R20, desc[UR4][R10.64+0x24] ;  /* 0x000024040a141981 */ /* 0x000ee2000c1e1900 */
[----:B----4-:R-:W-:-:S03]  /*04d0*/  @P1 LOP3.LUT R15, R15, R22, RZ, 0x3c, !PT ;  /* 0x000000160f0f1212 */ /* 0x010fc600078e3cff */
[----:B------:R-:W4:Y:S01]  /*04e0*/  @P2 LDG.E R22, desc[UR4][R10.64+0x38] ;  /* 0x000038040a162981 */ /* 0x000f22000c1e1900 */
[----:B------:R-:W-:-:S03]  /*04f0*/  @P2 LOP3.LUT R15, R15, R26, RZ, 0x3c, !PT ;  /* 0x0000001a0f0f2212 */ /* 0x000fc600078e3cff */
[----:B------:R-:W4:Y:S01]  /*0500*/  @P4 LDG.E R26, desc[UR4][R10.64+0x50] ;  /* 0x000050040a1a4981 */ /* 0x000f22000c1e1900 */
[----:B------:R-:W-:-:S03]  /*0510*/  @!P0 LOP3.LUT R4, R4, R21, RZ, 0x3c, !PT ;  /* 0x0000001504048212 */ /* 0x000fc600078e3cff */
[----:B------:R-:W4:Y:S01]  /*0520*/  @P1 LDG.E R21, desc[UR4][R10.64+0x20] ;  /* 0x000020040a151981 */ /* 0x000f22000c1e1900 */
[----:B------:R-:W-:-:S03]  /*0530*/  @!P0 LOP3.LUT R2, R2, R23, RZ, 0x3c, !PT ;  /* 0x0000001702028212 */ /* 0x000fc600078e3cff */
[----:B------:R-:W4:Y:S01]  /*0540*/  @P2 LDG.E R23, desc[UR4][R10.64+0x2c] ;  /* 0x00002c040a172981 */ /* 0x000f22000c1e1900 */
[----:B------:R-:W-:-:S03]  /*0550*/  @P1 LOP3.LUT R4, R4, R25, RZ, 0x3c, !PT ;  /* 0x0000001904041212 */ /* 0x000fc600078e3cff */
[----:B------:R-:W4:Y:S01]  /*0560*/  @P2 LDG.E R25, desc[UR4][R10.64+0x34] ;  /* 0x000034040a192981 */ /* 0x000f22000c1e1900 */
[----:B--2---:R-:W-:-:S03]  /*0570*/  @!P0 LOP3.LUT R5, R5, R18, RZ, 0x3c, !PT ;  /* 0x0000001205058212 */ /* 0x004fc600078e3cff */
[----:B------:R-:W2:Y:S01]  /*0580*/  @P1 LDG.E R18, desc[UR4][R10.64+0x1c] ;  /* 0x00001c040a121981 */ /* 0x000ea2000c1e1900 */
[----:B---3--:R-:W-:-:S03]  /*0590*/  @P1 LOP3.LUT R3, R3, R20, RZ, 0x3c, !PT ;  /* 0x0000001403031212 */ /* 0x008fc600078e3cff */
[----:B------:R-:W3:Y:S01]  /*05a0*/  @P2 LDG.E R20, desc[UR4][R10.64+0x30] ;  /* 0x000030040a142981 */ /* 0x000ee2000c1e1900 */
[----:B----4-:R-:W-:-:S03]  /*05b0*/  @P2 LOP3.LUT R3, R3, R22, RZ, 0x3c, !PT ;  /* 0x0000001603032212 */ /* 0x010fc600078e3cff */
[----:B------:R-:W4:Y:S01]  /*05c0*/  @P3 LDG.E R22, desc[UR4][R10.64+0x4c] ;  /* 0x00004c040a163981 */ /* 0x000f22000c1e1900 */
[----:B------:R-:W-:-:S04]  /*05d0*/  @P3 LOP3.LUT R15, R15, R28, RZ, 0x3c, !PT ;  /* 0x0000001c0f0f3212 */ /* 0x000fc800078e3cff */
[----:B------:R-:W-:Y:S02]  /*05e0*/  @P4 LOP3.LUT R15, R15, R26, RZ, 0x3c, !PT ;  /* 0x0000001a0f0f4212 */ /* 0x000fe400078e3cff */
[----:B------:R-:W-:Y:S01]  /*05f0*/  @P1 LOP3.LUT R2, R2, R21, RZ, 0x3c, !PT ;  /* 0x0000001502021212 */ /* 0x000fe200078e3cff */
[----:B------:R-:W4:Y:S04]  /*0600*/  @P5 LDG.E R26, desc[UR4][R10.64+0x64] ;  /* 0x000064040a1a5981 */ /* 0x000f28000c1e1900 */
[----:B------:R-:W4:Y:S01]  /*0610*/  @P3 LDG.E R21, desc[UR4][R10.64+0x40] ;  /* 0x000040040a153981 */ /* 0x000f22000c1e1900 */
[----:B------:R-:W-:Y:S02]  /*0620*/  @P2 LOP3.LUT R4, R4, R23, RZ, 0x3c, !PT ;  /* 0x0000001704042212 */ /* 0x000fe400078e3cff */
[----:B------:R-:W-:Y:S01]  /*0630*/  @P2 LOP3.LUT R2, R2, R25, RZ, 0x3c, !PT ;  /* 0x0000001902022212 */ /* 0x000fe200078e3cff */
[----:B------:R-:W4:Y:S04]  /*0640*/  @P3 LDG.E R23, desc[UR4][R10.64+0x48] ;  /* 0x000048040a173981 */ /* 0x000f28000c1e1900 */
[----:B------:R-:W4:Y:S01]  /*0650*/  @P4 LDG.E R25, desc[UR4][R10.64+0x54] ;  /* 0x000054040a194981 */ /* 0x000f22000c1e1900 */
[----:B--2---:R-:W-:-:S03]  /*0660*/  @P1 LOP3.LUT R5, R5, R18, RZ, 0x3c, !PT ;  /* 0x0000001205051212 */ /* 0x004fc600078e3cff */
[----:B------:R-:W2:Y:S01]  /*0670*/  @P3 LDG.E R18, desc[UR4][R10.64+0x44] ;  /* 0x000044040a123981 */ /* 0x000ea2000c1e1900 */
[----:B---3--:R-:W-:-:S03]  /*0680*/  @P2 LOP3.LUT R5, R5, R20, RZ, 0x3c, !PT ;  /* 0x0000001405052212 */ /* 0x008fc600078e3cff */
[----:B------:R-:W3:Y:S01]  /*0690*/  @P4 LDG.E R20, desc[UR4][R10.64+0x58] ;  /* 0x000058040a144981 */ /* 0x000ee2000c1e1900 */
[----:B----4-:R-:W-:-:S03]  /*06a0*/  @P3 LOP3.LUT R3, R3, R22, RZ, 0x3c, !PT ;  /* 0x0000001603033212 */ /* 0x010fc600078e3cff */
[----:B------:R-:W4:Y:S01]  /*06b0*/  @P4 LDG.E R22, desc[UR4][R10.64+0x60] ;  /* 0x000060040a164981 */ /* 0x000f22000c1e1900 */
[----:B------:R-:W-:Y:S02]  /*06c0*/  LOP3.LUT P0, RZ, R24, 0x80, RZ, 0xc0, !PT ;  /* 0x0000008018ff7812 */ /* 0x000fe4000780c0ff */
[----:B------:R-:W-:Y:S02]  /*06d0*/  @P5 LOP3.LUT R15, R15, R26, RZ, 0x3c, !PT ;  /* 0x0000001a0f0f5212 */ /* 0x000fe400078e3cff */
[----:B------:R-:W4:Y:S01]  /*06e0*/  @P6 LDG.E R26, desc[UR4][R10.64+0x78] ;  /* 0x000078040a1a6981 */ /* 0x000f22000c1e1900 */
[----:B------:R-:W-:-:S03]  /*06f0*/  @P3 LOP3.LUT R4, R4, R21, RZ, 0x3c, !PT ;  /* 0x0000001504043212 */ /* 0x000fc600078e3cff */
[----:B------:R-:W4:Y:S01]  /*0700*/  @P4 LDG.E R21, desc[UR4][R10.64+0x5c] ;  /* 0x00005c040a154981 */ /* 0x000f22000c1e1900 */
[----:B------:R-:W-:-:S03]  /*0710*/  @P3 LOP3.LUT R2, R2, R23, RZ, 0x3c, !PT ;  /* 0x0000001702023212 */ /* 0x000fc600078e3cff */
[----:B------:R-:W4:Y:S01]  /*0720*/  @P5 LDG.E R23, desc[UR4][R10.64+0x68] ;  /* 0x000068040a175981 */ /* 0x000f22000c1e1900 */
[----:B------:R-:W-:-:S03]  /*0730*/  @P4 LOP3.LUT R4, R4, R25, RZ, 0x3c, !PT ;  /* 0x0000001904044212 */ /* 0x000fc600078e3cff */
[----:B------:R-:W4:Y:S01]  /*0740*/  @P5 LDG.E R25, desc[UR4][R10.64+0x70] ;  /* 0x000070040a195981 */ /* 0x000f22000c1e1900 */
[----:B--2---:R-:W-:-:S03]  /*0750*/  @P3 LOP3.LUT R5, R5, R18, RZ, 0x3c, !PT ;  /* 0x0000001205053212 */ /* 0x004fc600078e3cff */
[----:B------:R-:W2:Y:S01]  /*0760*/  @P5 LDG.E R18, desc[UR4][R10.64+0x6c] ;  /* 0x00006c040a125981 */ /* 0x000ea2000c1e1900 */
[----:B---3--:R-:W-:-:S03]  /*0770*/  @P4 LOP3.LUT R5, R5, R20, RZ, 0x3c, !PT ;  /* 0x0000001405054212 */ /* 0x008fc600078e3cff */
[----:B------:R-:W3:Y:S01]  /*0780*/  @P5 LDG.E R20, desc[UR4][R10.64+0x74] ;  /* 0x000074040a145981 */ /* 0x000ee2000c1e1900 */
[----:B----4-:R-:W-:-:S03]  /*0790*/  @P4 LOP3.LUT R3, R3, R22, RZ, 0x3c, !PT ;  /* 0x0000001603034212 */ /* 0x010fc600078e3cff */
[----:B------:R-:W4:Y:S01]  /*07a0*/  @P0 LDG.E R22, desc[UR4][R10.64+0x8c] ;  /* 0x00008c040a160981 */ /* 0x000f22000c1e1900 */
[----:B------:R-:W-:-:S03]  /*07b0*/  @P6 LOP3.LUT R15, R15, R26, RZ, 0x3c, !PT ;  /* 0x0000001a0f0f6212 */ /* 0x000fc600078e3cff */
        /* <DEDUP_REMOVED lines=13> */
[----:B------:R-:W-:Y:S02]  /*0890*/  @P6 LOP3.LUT R4, R4, R27, RZ, 0x3c, !PT ;  /* 0x0000001b04046212 */ /* 0x000fe400078e3cff */
[----:B------:R-:W-:Y:S02]  /*08a0*/  @P6 LOP3.LUT R2, R2, R21, RZ, 0x3c, !PT ;  /* 0x0000001502026212 */ /* 0x000fe400078e3cff */
[----:B------:R-:W-:Y:S02]  /*08b0*/  @P0 LOP3.LUT R4, R4, R23, RZ, 0x3c, !PT ;  /* 0x0000001704040212 */ /* 0x000fe400078e3cff */
[----:B------:R-:W-:Y:S02]  /*08c0*/  @P0 LOP3.LUT R2, R2, R25, RZ, 0x3c, !PT ;  /* 0x0000001902020212 */ /* 0x000fe400078e3cff */
[----:B--2---:R-:W-:Y:S02]  /*08d0*/  @P6 LOP3.LUT R5, R5, R18, RZ, 0x3c, !PT ;  /* 0x0000001205056212 */ /* 0x004fe400078e3cff */
[----:B---3--:R-:W-:-:S02]  /*08e0*/  @P6 LOP3.LUT R3, R3, R20, RZ, 0x3c, !PT ;  /* 0x0000001403036212 */ /* 0x008fc400078e3cff */
[----:B----4-:R-:W-:Y:S02]  /*08f0*/  @P0 LOP3.LUT R5, R5, R22, RZ, 0x3c, !PT ;  /* 0x0000001605050212 */ /* 0x010fe400078e3cff */
[----:B------:R-:W-:Y:S02]  /*0900*/  @P0 LOP3.LUT R3, R3, R26, RZ, 0x3c, !PT ;  /* 0x0000001a03030212 */ /* 0x000fe400078e3cff */
[----:B------:R-:W-:-:S13]  /*0910*/  R2P PR, R24.B1, 0x7f ;  /* 0x0000007f18007804 */ /* 0x000fda0000001000 */
[----:B------:R-:W2:Y:S04]  /*0920*/  @P0 LDG.E R18, desc[UR4][R10.64+0xa0] ;  /* 0x0000a0040a120981 */ /* 0x000ea8000c1e1900 */
[----:B------:R-:W3:Y:S04]  /*0930*/  @P1 LDG.E R22, desc[UR4][R10.64+0xb4] ;  /* 0x0000b4040a161981 */ /* 0x000ee8000c1e1900 */
[----:B------:R-:W4:Y:S04]  /*0940*/  @P2 LDG.E R26, desc[UR4][R10.64+0xc8] ;  /* 0x0000c8040a1a2981 */ /* 0x000f28000c1e1900 */
[----:B------:R-:W4:Y:S04]  /*0950*/  @P3 LDG.E R28, desc[UR4][R10.64+0xdc] ;  /* 0x0000dc040a1c3981 */ /* 0x000f28000c1e1900 */
[----:B------:R-:W4:Y:S04]  /*0960*/  @P0 LDG.E R23, desc[UR4][R10.64+0xa4] ;  /* 0x0000a4040a170981 */ /* 0x000f28000c1e1900 */
[----:B------:R-:W4:Y:S04]  /*0970*/  @P0 LDG.E R20, desc[UR4][R10.64+0xa8] ;  /* 0x0000a8040a140981 */ /* 0x000f28000c1e1900 */
[----:B------:R-:W4:Y:S04]  /*0980*/  @P4 LDG.E R25, desc[UR4][R10.64+0xf0] ;  /* 0x0000f0040a194981 */ /* 0x000f28000c1e1900 */
        /* <DEDUP_REMOVED lines=21> */
[----:B------:R-:W-:Y:S02]  /*0ae0*/  LOP3.LUT P0, RZ, R24, 0x8000, RZ, 0xc0, !PT ;  /* 0x0000800018ff7812 */ /* 0x000fe4000780c0ff */
[----:B----4-:R-:W-:Y:S01]  /*0af0*/  @P5 LOP3.LUT R15, R15, R26, RZ, 0x3c, !PT ;  /* 0x0000001a0f0f5212 */ /* 0x010fe200078e3cff */
[----:B------:R-:W4:Y:S04]  /*0b00*/  @P3 LDG.E R24, desc[UR4][R10.64+0xe4] ;  /* 0x0000e4040a183981 */ /* 0x000f28000c1e1900 */
[----:B------:R-:W2:Y:S01]  /*0b10*/  @P6 LDG.E R26, desc[UR4][R10.64+0x118] ;  /* 0x000118040a1a6981 */ /* 0x000ea2000c1e1900 */
        /* <DEDUP_REMOVED lines=8> */
[----:B---3--:R-:W-:-:S03]  /*0ba0*/  @P2 LOP3.LUT R3, R3, R22, RZ, 0x3c, !PT ;  /* 0x0000001603032212 */ /* 0x008fc600078e3cff */
[----:B------:R-:W3:Y:S01]  /*0bb0*/  @P4 LDG.E R22, desc[UR4][R10.64+0x100] ;  /* 0x000100040a164981 */ /* 0x000ee2000c1e1900 */
[----:B--2---:R-:W-:-:S03]  /*0bc0*/  @P6 LOP3.LUT R15, R15, R26, RZ, 0x3c, !PT ;  /* 0x0000001a0f0f6212 */ /* 0x004fc600078e3cff */
[----:B------:R-:W2:Y:S01]  /*0bd0*/  @P0 LDG.E R26, desc[UR4][R10.64+0x12c] ;  /* 0x00012c040a1a0981 */ /* 0x000ea2000c1e1900 */
[----:B----4-:R-:W-:-:S03]  /*0be0*/  @P2 LOP3.LUT R2, R2, R23, RZ, 0x3c, !PT ;  /* 0x0000001702022212 */ /* 0x010fc600078e3cff */
[----:B------:R-:W4:Y:S01]  /*0bf0*/  @P4 LDG.E R23, desc[UR4][R10.64+0xfc] ;  /* 0x0000fc040a174981 */ /* 0x000f22000c1e1900 */
[----:B------:R-:W-:-:S03]  /*0c00*/  @P2 LOP3.LUT R5, R5, R20, RZ, 0x3c, !PT ;  /* 0x0000001405052212 */ /* 0x000fc600078e3cff */
[----:B------:R-:W4:Y:S01]  /*0c10*/  @P4 LDG.E R20, desc[UR4][R10.64+0xf8] ;  /* 0x0000f8040a144981 */ /* 0x000f22000c1e1900 */
[----:B------:R-:W-:Y:S02]  /*0c20*/  @P3 LOP3.LUT R2, R2, R27, RZ, 0x3c, !PT ;  /* 0x0000001b02023212 */ /* 0x000fe400078e3cff */
[----:B------:R-:W-:Y:S01]  /*0c30*/  @P3 LOP3.LUT R4, R4, R25, RZ, 0x3c, !PT ;  /* 0x0000001904043212 */ /* 0x000fe200078e3cff */
[----:B------:R-:W4:Y:S01]  /*0c40*/  @P5 LDG.E R27, desc[UR4][R10.64+0x110] ;  /* 0x000110040a1b5981 */ /* 0x000f22000c1e1900 */
[----:B------:R-:W-:-:S03]  /*0c50*/  @P3 LOP3.LUT R5, R5, R24, RZ, 0x3c, !PT ;  /* 0x0000001805053212 */ /* 0x000fc600078e3cff */
[----:B------:R-:W4:Y:S04]  /*0c60*/  @P5 LDG.E R25, desc[UR4][R10.64+0x108] ;  /* 0x000108040a195981 */ /* 0x000f28000c1e1900 */
        /* <DEDUP_REMOVED lines=19> */
[----:B------:R-:W-:-:S05]  /*0da0*/  VIADD R19, R19, 0x10 ;  /* 0x0000001013137836 */ /* 0x000fca0000000000 */
[----:B------:R-:W-:Y:S02]  /*0db0*/  ISETP.NE.AND P1, PT, R19, 0x20, PT ;  /* 0x000000201300780c */ /* 0x000fe40003f25270 */
[----:B------:R-:W-:Y:S02]  /*0dc0*/  @P5 LOP3.LUT R3, R3, R18, RZ, 0x3c, !PT ;  /* 0x0000001203035212 */ /* 0x000fe400078e3cff */
[----:B------:R-:W-:Y:S02]  /*0dd0*/  @P6 LOP3.LUT R4, R4, R21, RZ, 0x3c, !PT ;  /* 0x0000001504046212 */ /* 0x000fe400078e3cff */
[----:B---3--:R-:W-:-:S04]  /*0de0*/  @P6 LOP3.LUT R3, R3, R22, RZ, 0x3c, !PT ;  /* 0x0000001603036212 */ /* 0x008fc800078e3cff */
[----:B--2---:R-:W-:Y:S02]  /*0df0*/  @P0 LOP3.LUT R3, R3, R26, RZ, 0x3c, !PT ;  /* 0x0000001a03030212 */ /* 0x004fe400078e3cff */
[----:B----4-:R-:W-:Y:S02]  /*0e00*/  @P6 LOP3.LUT R2, R2, R23, RZ, 0x3c, !PT ;  /* 0x0000001702026212 */ /* 0x010fe400078e3cff */
[----:B------:R-:W-:Y:S02]  /*0e10*/  @P6 LOP3.LUT R5, R5, R20, RZ, 0x3c, !PT ;  /* 0x0000001405056212 */ /* 0x000fe400078e3cff */
[----:B------:R-:W-:Y:S02]  /*0e20*/  @P0 LOP3.LUT R2, R2, R27, RZ, 0x3c, !PT ;  /* 0x0000001b02020212 */ /* 0x000fe400078e3cff */
[----:B------:R-:W-:Y:S02]  /*0e30*/  @P0 LOP3.LUT R4, R4, R25, RZ, 0x3c, !PT ;  /* 0x0000001904040212 */ /* 0x000fe400078e3cff */
[----:B------:R-:W-:Y:S01]  /*0e40*/  @P0 LOP3.LUT R5, R5, R24, RZ, 0x3c, !PT ;  /* 0x0000001805050212 */ /* 0x000fe200078e3cff */
[----:B------:R-:W-:Y:S06]  /*0e50*/  @P1 BRA `(.L_x_19) ;  /* 0xfffffff400481947 */ /* 0x000fec000383ffff */
[----:B------:R-:W-:-:S05]  /*0e60*/  VIADD R17, R17, 0x1 ;  /* 0x0000000111117836 */ /* 0x000fca0000000000 */
[----:B------:R-:W-:-:S13]  /*0e70*/  ISETP.NE.AND P0, PT, R17, 0x5, PT ;  /* 0x000000051100780c */ /* 0x000fda0003f05270 */
[----:B------:R-:W-:Y:S05]  /*0e80*/  @P0 BRA `(.L_x_20) ;  /* 0xfffffff400300947 */ /* 0x000fea000383ffff */
[----:B------:R1:W-:Y:S01]  /*0e90*/  STG.E.64 desc[UR4][R6.64+0x8], R4 ;  /* 0x0000080406007986 */ /* 0x0003e2000c101b04 */
[----:B------:R-:W-:Y:S01]  /*0ea0*/  VIADD R14, R14, 0x1 ;  /* 0x000000010e0e7836 */ /* 0x000fe20000000000 */
[----:B------:R-:W-:Y:S02]  /*0eb0*/  LOP3.LUT R11, R13, 0x3, RZ, 0xc0, !PT ;  /* 0x000000030d0b7812 */ /* 0x000fe400078ec0ff */
[----:B------:R1:W-:Y:S02]  /*0ec0*/  STG.E.64 desc[UR4][R6.64+0x10], R2 ;  /* 0x0000100206007986 */ /* 0x0003e4000c101b04 */
[----:B------:R-:W-:Y:S02]  /*0ed0*/  ISETP.GE.U32.AND P0, PT, R14, R11, PT ;  /* 0x0000000b0e00720c */ /* 0x000fe40003f06070 */
[----:B------:R1:W-:Y:S11]  /*0ee0*/  STG.E desc[UR4][R6.64+0x4], R15 ;  /* 0x0000040f06007986 */ /* 0x0003f6000c101904 */
[----:B------:R-:W-:Y:S05]  /*0ef0*/  @!P0 BRA `(.L_x_21) ;  /* 0xfffffff400048947 */ /* 0x000fea000383ffff */
.L_x_18:
[----:B------:R-:W-:Y:S05]  /*0f00*/  BSYNC.RECONVERGENT B1 ;  /* 0x0000000000017941 */ /* 0x000fea0003800200 */
.L_x_17:
[C---:B------:R-:W-:Y:S01]  /*0f10*/  ISETP.GT.U32.AND P0, PT, R13.reuse, 0x3, PT ;  /* 0x000000030d00780c */ /* 0x040fe20003f04070 */
[----:B------:R-:W-:Y:S01]  /*0f20*/  VIADD R12, R12, 0x1 ;  /* 0x000000010c0c7836 */ /* 0x000fe20000000000 */
[--C-:B------:R-:W-:Y:S02]  /*0f30*/  SHF.R.U64 R13, R13, 0x2, R0.reuse ;  /* 0x000000020d0d7819 */ /* 0x100fe40000001200 */
[----:B------:R-:W-:Y:S02]  /*0f40*/  ISETP.GT.U32.AND.EX P0, PT, R0, RZ, PT, P0 ;  /* 0x000000ff0000720c */ /* 0x000fe40003f04100 */
[----:B------:R-:W-:-:S11]  /*0f50*/  SHF.R.U32.HI R0, RZ, 0x2, R0 ;  /* 0x00000002ff007819 */ /* 0x000fd60000011600 */
[----:B------:R-:W-:Y:S05]  /*0f60*/  @P0 BRA `(.L_x_22) ;  /* 0xfffffff000c80947 */ /* 0x000fea000383ffff */
.L_x_16:
[----:B------:R-:W-:Y:S05]  /*0f70*/  BSYNC.RECONVERGENT B0 ;  /* 0x0000000000007941 */ /* 0x000fea0003800200 */
.L_x_15:
[----:B------:R-:W-:Y:S04]  /*0f80*/  STG.E.64 desc[UR4][R6.64+0x18], RZ ;  /* 0x000018ff06007986 */ /* 0x000fe8000c101b04 */
[----:B------:R-:W-:Y:S04]  /*0f90*/  STG.E desc[UR4][R6.64+0x20], RZ ;  /* 0x000020ff06007986 */ /* 0x000fe8000c101904 */
[----:B------:R-:W-:Y:S01]  /*0fa0*/  STG.E.64 desc[UR4][R6.64+0x28], RZ ;  /* 0x000028ff06007986 */ /* 0x000fe2000c101b04 */
[----:B------:R-:W-:Y:S05]  /*0fb0*/  EXIT ;  /* 0x000000000000794d */ /* 0x000fea0003800000 */
.L_x_23:
        /* <DEDUP_REMOVED lines=12> */
.L_x_42:


//--------------------- .text._Z20monteCarloSimulationPfP17curandStateXORWOWiifffffff --------------------------
	.section	.text._Z20monteCarloSimulationPfP17curandStateXORWOWiifffffff,"ax",@progbits
	.align	128
        .global         _Z20monteCarloSimulationPfP17curandStateXORWOWiifffffff
        .type           _Z20monteCarloSimulationPfP17curandStateXORWOWiifffffff,@function
        .size           _Z20monteCarloSimulationPfP17curandStateXORWOWiifffffff,(.L_x_39 - _Z20monteCarloSimulationPfP17curandStateXORWOWiifffffff)
        .other          _Z20monteCarloSimulationPfP17curandStateXORWOWiifffffff,@"STO_CUDA_ENTRY STV_DEFAULT"
_Z20monteCarloSimulationPfP17curandStateXORWOWiifffffff:
.text._Z20monteCarloSimulationPfP17curandStateXORWOWiifffffff:
        /* <DEDUP_REMOVED lines=41> */
[----:B-----5:R-:W-:Y:S05]  /*0290*/  CALL.REL.NOINC `($__internal_1_$__cuda_sm20_sqrt_rn_f32_slowpath) ;  /* 0x0000000800347944 */ /* 0x020fea0003c00000 */
[----:B------:R-:W-:Y:S05]  /*02a0*/  BSYNC.RECONVERGENT B1 ;  /* 0x0000000000017941 */ /* 0x000fea0003800200 */
.L_x_27:
[----:B------:R-:W-:Y:S01]  /*02b0*/  MOV R9, R0 ;  /* 0x0000000000097202 */ /* 0x000fe20000000f00 */
[----:B------:R-:W-:Y:S06]  /*02c0*/  BRA `(.L_x_28) ;  /* 0x0000000000107947 */ /* 0x000fec0003800000 */
.L_x_26:
[C---:B-1----:R-:W-:Y:S01]  /*02d0*/  FMUL.FTZ R9, R0.reuse, UR5 ;  /* 0x0000000500097c20 */ /* 0x042fe20008410000 */
[----:B------:R-:W-:-:S03]  /*02e0*/  FMUL.FTZ R10, R0, 0.5 ;  /* 0x3f000000000a7820 */ /* 0x000fc60000410000 */
[----:B------:R-:W-:-:S04]  /*02f0*/  FFMA R0, -R9, R9, UR5 ;  /* 0x0000000509007e23 */ /* 0x000fc80008000109 */
[----:B------:R-:W-:-:S07]  /*0300*/  FFMA R9, R0, R10, R9 ;  /* 0x0000000a00097223 */ /* 0x000fce0000000009 */
.L_x_28:
        /* <DEDUP_REMOVED lines=13> */
.L_x_35:
        /* <DEDUP_REMOVED lines=60> */
[----:B-1----:R-:W-:Y:S05]  /*07a0*/  CALL.REL.NOINC `($__internal_1_$__cuda_sm20_sqrt_rn_f32_slowpath) ;  /* 0x0000000000f07944 */ /* 0x002fea0003c00000 */
[----:B------:R-:W-:Y:S01]  /*07b0*/  MOV R14, R0 ;  /* 0x00000000000e7202 */ /* 0x000fe20000000f00 */
[----:B------:R-:W-:Y:S06]  /*07c0*/  BRA `(.L_x_33) ;  /* 0x0000000000107947 */ /* 0x000fec0003800000 */
.L_x_32:
[----:B-1----:R-:W-:Y:S01]  /*07d0*/  FMUL.FTZ R14, R17, R4 ;  /* 0x00000004110e7220 */ /* 0x002fe20000410000 */
[----:B------:R-:W-:-:S03]  /*07e0*/  FMUL.FTZ R0, R4, 0.5 ;  /* 0x3f00000004007820 */ /* 0x000fc60000410000 */
[----:B------:R-:W-:-:S04]  /*07f0*/  FFMA R17, -R14, R14, R17 ;  /* 0x0000000e0e117223 */ /* 0x000fc80000000111 */
[----:B------:R-:W-:-:S07]  /*0800*/  FFMA R14, R17, R0, R14 ;  /* 0x00000000110e7223 */ /* 0x000fce000000000e */
.L_x_33:
[----:B------:R-:W-:Y:S05]  /*0810*/  BSYNC.RECONVERGENT B2 ;  /* 0x0000000000027941 */ /* 0x000fea0003800200 */
.L_x_31:
        /* <DEDUP_REMOVED lines=9> */
.L_x_30:
[----:B------:R-:W-:Y:S05]  /*08b0*/  BSYNC.RECONVERGENT B1 ;  /* 0x0000000000017941 */ /* 0x000fea0003800200 */
.L_x_29:
        /* <DEDUP_REMOVED lines=21> */
.L_x_25:
[----:B------:R-:W0:Y:S02]  /*0a10*/  LDCU UR5, c[0x0][0x3a8] ;  /* 0x00007500ff0577ac */ /* 0x000e240008000800 */
[----:B0-----:R-:W-:-:S05]  /*0a20*/  FADD R5, R11, -UR5 ;  /* 0x800000050b057e21 */ /* 0x001fca0008000000 */
[----:B------:R-:W-:-:S07]  /*0a30*/  FMNMX R5, RZ, R5, !PT ;  /* 0x00000005ff057209 */ /* 0x000fce0007800000 */
.L_x_34:
[----:B------:R-:W-:Y:S05]  /*0a40*/  BSYNC.RECONVERGENT B0 ;  /* 0x0000000000007941 */ /* 0x000fea0003800200 */
.L_x_24:
        /* <DEDUP_REMOVED lines=18> */
        .weak           $__internal_1_$__cuda_sm20_sqrt_rn_f32_slowpath
        .type           $__internal_1_$__cuda_sm20_sqrt_rn_f32_slowpath,@function
        .size           $__internal_1_$__cuda_sm20_sqrt_rn_f32_slowpath,(.L_x_39 - $__internal_1_$__cuda_sm20_sqrt_rn_f32_slowpath)
$__internal_1_$__cuda_sm20_sqrt_rn_f32_slowpath:
        /* <DEDUP_REMOVED lines=19> */
.L_x_36:
[----:B------:R-:W-:Y:S01]  /*0ca0*/  HFMA2 R17, -RZ, RZ, 0, 0 ;  /* 0x00000000ff117431 */ /* 0x000fe200000001ff */
[----:B------:R-:W-:Y:S02]  /*0cb0*/  MOV R0, R16 ;  /* 0x0000001000007202 */ /* 0x000fe40000000f00 */
[----:B------:R-:W-:-:S04]  /*0cc0*/  MOV R16, R22 ;  /* 0x0000001600107202 */ /* 0x000fc80000000f00 */
[----:B------:R-:W-:Y:S05]  /*0cd0*/  RET.REL.NODEC R16 `(_Z20monteCarloSimulationPfP17curandStateXORWOWiifffffff) ;  /* 0xfffffff010c87950 */ /* 0x000fea0003c3ffff */
.L_x_37:
        /* <DEDUP_REMOVED lines=10> */
.L_x_39:


//--------------------- .nv.global.init           --------------------------
	.section	.nv.global.init,"aw",@progbits
	.align	4
.nv.global.init:
	.type		mrg32k3aM1SubSeq,@object
	.size		mrg32k3aM1SubSeq,(mrg32k3aM2SubSeq - mrg32k3aM1SubSeq)
mrg32k3aM1SubSeq:
        /*0000*/ 	.byte	0x0b, 0xcc, 0xee, 0x04, 0x73, 0x29, 0x8b, 0x6f, 0xf6, 0x53, 0x03, 0xf6, 0x23, 0xf6, 0xea, 0xda
        /* <DEDUP_REMOVED lines=125> */
	.type		mrg32k3aM2SubSeq,@object
	.size		mrg32k3aM2SubSeq,(mrg32k3aM1 - mrg32k3aM2SubSeq)
mrg32k3aM2SubSeq:
        /* <DEDUP_REMOVED lines=126> */
	.type		mrg32k3aM1,@object
	.size		mrg32k3aM1,(mrg32k3aM1Seq - mrg32k3aM1)
mrg32k3aM1:
        /* <DEDUP_REMOVED lines=144> */
	.type		mrg32k3aM1Seq,@object
	.size		mrg32k3aM1Seq,(mrg32k3aM2 - mrg32k3aM1Seq)
mrg32k3aM1Seq:
        /* <DEDUP_REMOVED lines=144> */
	.type		mrg32k3aM2,@object
	.size		mrg32k3aM2,(mrg32k3aM2Seq - mrg32k3aM2)
mrg32k3aM2:
        /* <DEDUP_REMOVED lines=144> */
	.type		mrg32k3aM2Seq,@object
	.size		mrg32k3aM2Seq,(precalc_xorwow_matrix - mrg32k3aM2Seq)
mrg32k3aM2Seq:
        /* <DEDUP_REMOVED lines=144> */
	.type		precalc_xorwow_matrix,@object
	.size		precalc_xorwow_matrix,(precalc_xorwow_offset_matrix - precalc_xorwow_matrix)
precalc_xorwow_matrix:
        /* <DEDUP_REMOVED lines=6400> */
	.type		precalc_xorwow_offset_matrix,@object
	.size		precalc_xorwow_offset_matrix,(.L_1 - precalc_xorwow_offset_matrix)
precalc_xorwow_offset_matrix:
        /* <DEDUP_REMOVED lines=6400> */
.L_1:


//--------------------- .nv.shared.reserved.0     --------------------------
	.section	.nv.shared.reserved.0,"aw",@nobits
	.weak		__nv_reservedSMEM_offset_0_alias
	.size		__nv_reservedSMEM_offset_0_alias, 0, 64
	.other		__nv_reservedSMEM_offset_0_alias,@"STO_CUDA_RESERVED_SHARED STV_DEFAULT"
__nv_reservedSMEM_offset_0_alias:
	.zero		0
	.zero		64


//--------------------- .nv.constant0._Z20barrierOptionPricingPfP17curandStateXORWOWiifffffff --------------------------
	.section	.nv.constant0._Z20barrierOptionPricingPfP17curandStateXORWOWiifffffff,"a",@progbits
	.sectionflags	@""
	.align	4
.nv.constant0._Z20barrierOptionPricingPfP17curandStateXORWOWiifffffff:
	.zero		948


//--------------------- .nv.constant0._Z15blackScholesPDEPfiffffff --------------------------
	.section	.nv.constant0._Z15blackScholesPDEPfiffffff,"a",@progbits
	.sectionflags	@""
	.align	4
.nv.constant0._Z15blackScholesPDEPfiffffff:
	.zero		932


//--------------------- .nv.constant0._Z16initCurandStatesP17curandStateXORWOWyi --------------------------
	.section	.nv.constant0._Z16initCurandStatesP17curandStateXORWOWyi,"a",@progbits
	.sectionflags	@""
	.align	4
.nv.constant0._Z16initCurandStatesP17curandStateXORWOWyi:
	.zero		916


//--------------------- .nv.constant0._Z20monteCarloSimulationPfP17curandStateXORWOWiifffffff --------------------------
	.section	.nv.constant0._Z20monteCarloSimulationPfP17curandStateXORWOWiifffffff,"a",@progbits
	.sectionflags	@""
	.align	4
.nv.constant0._Z20monteCarloSimulationPfP17curandStateXORWOWiifffffff:
	.zero		948


//--------------------- SYMBOLS --------------------------

	.type		.nv.reservedSmem.offset0,@object
	.size		.nv.reservedSmem.offset0,0x4
